// auto-generated by cutlass_sweep.gemm — config: {"arch": "sm_100", "cluster_m": 8, "cluster_n": 1, "dtype": "int8", "dtype_b": "int8", "layout": "nt", "stages": 0, "tile_k": 128, "tile_m": 256, "tile_n": 64}
#include "cutlass/cutlass.h"
#include "cutlass/gemm/collective/collective_builder.hpp"
#include "cutlass/gemm/device/gemm_universal_adapter.h"
#include "cutlass/gemm/kernel/gemm_universal.hpp"
#include "cutlass/epilogue/collective/collective_builder.hpp"

using ElemA = int8_t;
using ElemB = int8_t;
using ElemCD = int8_t;
using Acc  = int32_t;
using TileShape    = cute::Shape<cute::_256, cute::_64, cute::_128>;
using ClusterShape = cute::Shape<cute::_8, cute::_1, cute::_1>;

using CollectiveEpilogue = typename cutlass::epilogue::collective::CollectiveBuilder<
    cutlass::arch::Sm100, cutlass::arch::OpClassTensorOp,
    TileShape, ClusterShape,
    cutlass::epilogue::collective::EpilogueTileAuto,
    Acc, Acc,
    ElemCD, cutlass::layout::RowMajor, 128 / cutlass::sizeof_bits<ElemCD>::value,
    ElemCD, cutlass::layout::RowMajor, 128 / cutlass::sizeof_bits<ElemCD>::value,
    cutlass::epilogue::collective::EpilogueScheduleAuto
  >::CollectiveOp;

using CollectiveMainloop = typename cutlass::gemm::collective::CollectiveBuilder<
    cutlass::arch::Sm100, cutlass::arch::OpClassTensorOp,
    ElemA, cutlass::layout::RowMajor, 128 / cutlass::sizeof_bits<ElemA>::value,
    ElemB, cutlass::layout::ColumnMajor, 128 / cutlass::sizeof_bits<ElemB>::value,
    Acc,
    TileShape, ClusterShape,
    cutlass::gemm::collective::StageCountAutoCarveout<static_cast<int>(sizeof(typename CollectiveEpilogue::SharedStorage))>,
    cutlass::gemm::collective::KernelScheduleAuto
  >::CollectiveOp;

using GemmKernel = cutlass::gemm::kernel::GemmUniversal<
    cute::Shape<int,int,int,int>,
    CollectiveMainloop,
    CollectiveEpilogue
>;
using Gemm = cutlass::gemm::device::GemmUniversalAdapter<GemmKernel>;

// Force the device kernel symbol into the cubin without needing a host main.
auto* _anchor = &cutlass::device_kernel<GemmKernel>;


// ===== COMPILED SASS (sm_100a) =====

	.target	sm_100a

	.elftype	@"ET_EXEC"


//--------------------- .note.nv.tkinfo           --------------------------
	.section	.note.nv.tkinfo,"",@"SHT_NOTE"
	.sectionflags	@"SHF_NOTE_NV_TKINFO"
	.tkinfo
        /*0018*/ 	.word	0x00000002
        /*0030*/ 	.string	""
        /*0030*/ 	.string	"ptxas"
        /*0030*/ 	.string	"Cuda compilation tools, release 13.0, V13.0.88"
        /*0030*/ 	.string	"Build cuda_13.0.r13.0/compiler.36424714_0"
        /*0030*/ 	.string	"-arch sm_100a -m 64 "



//--------------------- .note.nv.cuinfo           --------------------------
	.section	.note.nv.cuinfo,"",@"SHT_NOTE"
	.sectionflags	@"SHF_NOTE_NV_CUINFO"
        /*0018*/ 	.short	0x0002
        /*001a*/ 	.short	0x0064
        /*001c*/ 	.short	0x0082
	.zero		2


//--------------------- .nv.info                  --------------------------
	.section	.nv.info,"",@"SHT_CUDA_INFO"
	.align	4


	//----- nvinfo : EIATTR_REGCOUNT
	.align		4
        /*0000*/ 	.byte	0x04, 0x2f
        /*0002*/ 	.short	(.L_19 - .L_18)
	.align		4
.L_18:
        /*0004*/ 	.word	index@(_ZN7cutlass13device_kernelINS_4gemm6kernel13GemmUniversalIN4cute5tupleIJiiiiEEENS1_10collective13CollectiveMmaINS1_35MainloopSm100TmaUmmaWarpSpecializedILi10ELi2ELi4ENS5_IJNS4_1CILi8EEENSA_ILi1EEESC_EEEEENS5_IJNSA_ILi256EEENSA_ILi64EEENSA_ILi128EEEEEEaNS5_IJlSC_lEEEaSJ_NS4_8TiledMMAINS4_8MMA_AtomIJNS4_21SM100_MMA_S8_2x1SM_SSIaaiLi256ELi64ELNS4_4UMMA5MajorE0ELSO_0ELNSN_8SaturateE0EEEEEENS4_6LayoutINS5_IJSC_SC_SC_EEENS5_IJNSA_ILi0EEESU_SU_EEEEENS5_IJNS4_10UnderscoreESX_SX_EEEEENS4_18SM100_TMA_2SM_LOADENS4_14ComposedLayoutINS4_7SwizzleILi3ELi4ELi3EEENS4_18smem_ptr_flag_bitsILi8EEENSS_INS5_IJSB_SH_EEENS5_IJSH_SC_EEEEEEEvNS4_8identityENS4_28SM100_TMA_2SM_LOAD_MULTICASTES19_vS1A_EENS_8epilogue10collective18CollectiveEpilogueINS1D_23Sm100TmaWarpSpecializedILi1ELi1ELi64ELb0ELb0EEEJNS5_IJSH_SG_SH_EEENS5_IJNSS_ISH_SC_EENSS_ISG_SC_EEEEEaSJ_aSJ_NS1D_6fusion15FusionCallbacksIS1H_NS1M_17LinearCombinationIaiaiLNS_15FloatRoundStyleE2EEES1I_S1L_JEEENS4_5SM1004TMEM4LOAD26SM100_TMEM_LOAD_32dp32b64xENS4_13SM90_TMA_LOADENS11_INS12_ILi2ELi4ELi3EEES15_NSS_INS5_IJSB_SG_EEENS5_IJSG_SC_EEEEEEENS4_39AutoVectorizingCopyWithAssumedAlignmentILi128EEENS4_14SM90_TMA_STOREES21_S23_S23_EEEvvEEEEvNT_6ParamsE)
        /*0008*/ 	.word	0x0000009d


	//----- nvinfo : EIATTR_FRAME_SIZE
	.align		4
.L_19:
        /*000c*/ 	.byte	0x04, 0x11
        /*000e*/ 	.short	(.L_21 - .L_20)
	.align		4
.L_20:
        /*0010*/ 	.word	index@($__internal_2_$__cuda_sm10x_tcgen05_guardrail_trap_unallocated_columns_being_dealloced)
        /*0014*/ 	.word	0x00000000


	//----- nvinfo : EIATTR_FRAME_SIZE
	.align		4
.L_21:
        /*0018*/ 	.byte	0x04, 0x11
        /*001a*/ 	.short	(.L_23 - .L_22)
	.align		4
.L_22:
        /*001c*/ 	.word	index@($__internal_1_$__cuda_sm10x_tcgen05_guardrail_trap_phase_invalid_during_alloc)
        /*0020*/ 	.word	0x00000000


	//----- nvinfo : EIATTR_FRAME_SIZE
	.align		4
.L_23:
        /*0024*/ 	.byte	0x04, 0x11
        /*0026*/ 	.short	(.L_25 - .L_24)
	.align		4
.L_24:
        /*0028*/ 	.word	index@($__internal_0_$__cuda_sm10x_tcgen05_guardrail_trap_col_being_dealloced_not_returned_by_alloc)
        /*002c*/ 	.word	0x00000000


	//----- nvinfo : EIATTR_FRAME_SIZE
	.align		4
.L_25:
        /*0030*/ 	.byte	0x04, 0x11
        /*0032*/ 	.short	(.L_27 - .L_26)
	.align		4
.L_26:
        /*0034*/ 	.word	index@(_ZN7cutlass13device_kernelINS_4gemm6kernel13GemmUniversalIN4cute5tupleIJiiiiEEENS1_10collective13CollectiveMmaINS1_35MainloopSm100TmaUmmaWarpSpecializedILi10ELi2ELi4ENS5_IJNS4_1CILi8EEENSA_ILi1EEESC_EEEEENS5_IJNSA_ILi256EEENSA_ILi64EEENSA_ILi128EEEEEEaNS5_IJlSC_lEEEaSJ_NS4_8TiledMMAINS4_8MMA_AtomIJNS4_21SM100_MMA_S8_2x1SM_SSIaaiLi256ELi64ELNS4_4UMMA5MajorE0ELSO_0ELNSN_8SaturateE0EEEEEENS4_6LayoutINS5_IJSC_SC_SC_EEENS5_IJNSA_ILi0EEESU_SU_EEEEENS5_IJNS4_10UnderscoreESX_SX_EEEEENS4_18SM100_TMA_2SM_LOADENS4_14ComposedLayoutINS4_7SwizzleILi3ELi4ELi3EEENS4_18smem_ptr_flag_bitsILi8EEENSS_INS5_IJSB_SH_EEENS5_IJSH_SC_EEEEEEEvNS4_8identityENS4_28SM100_TMA_2SM_LOAD_MULTICASTES19_vS1A_EENS_8epilogue10collective18CollectiveEpilogueINS1D_23Sm100TmaWarpSpecializedILi1ELi1ELi64ELb0ELb0EEEJNS5_IJSH_SG_SH_EEENS5_IJNSS_ISH_SC_EENSS_ISG_SC_EEEEEaSJ_aSJ_NS1D_6fusion15FusionCallbacksIS1H_NS1M_17LinearCombinationIaiaiLNS_15FloatRoundStyleE2EEES1I_S1L_JEEENS4_5SM1004TMEM4LOAD26SM100_TMEM_LOAD_32dp32b64xENS4_13SM90_TMA_LOADENS11_INS12_ILi2ELi4ELi3EEES15_NSS_INS5_IJSB_SG_EEENS5_IJSG_SC_EEEEEEENS4_39AutoVectorizingCopyWithAssumedAlignmentILi128EEENS4_14SM90_TMA_STOREES21_S23_S23_EEEvvEEEEvNT_6ParamsE)
        /*0038*/ 	.word	0x00000000


	//----- nvinfo : EIATTR_MIN_STACK_SIZE
	.align		4
.L_27:
        /*003c*/ 	.byte	0x04, 0x12
        /*003e*/ 	.short	(.L_29 - .L_28)
	.align		4
.L_28:
        /*0040*/ 	.word	index@(_ZN7cutlass13device_kernelINS_4gemm6kernel13GemmUniversalIN4cute5tupleIJiiiiEEENS1_10collective13CollectiveMmaINS1_35MainloopSm100TmaUmmaWarpSpecializedILi10ELi2ELi4ENS5_IJNS4_1CILi8EEENSA_ILi1EEESC_EEEEENS5_IJNSA_ILi256EEENSA_ILi64EEENSA_ILi128EEEEEEaNS5_IJlSC_lEEEaSJ_NS4_8TiledMMAINS4_8MMA_AtomIJNS4_21SM100_MMA_S8_2x1SM_SSIaaiLi256ELi64ELNS4_4UMMA5MajorE0ELSO_0ELNSN_8SaturateE0EEEEEENS4_6LayoutINS5_IJSC_SC_SC_EEENS5_IJNSA_ILi0EEESU_SU_EEEEENS5_IJNS4_10UnderscoreESX_SX_EEEEENS4_18SM100_TMA_2SM_LOADENS4_14ComposedLayoutINS4_7SwizzleILi3ELi4ELi3EEENS4_18smem_ptr_flag_bitsILi8EEENSS_INS5_IJSB_SH_EEENS5_IJSH_SC_EEEEEEEvNS4_8identityENS4_28SM100_TMA_2SM_LOAD_MULTICASTES19_vS1A_EENS_8epilogue10collective18CollectiveEpilogueINS1D_23Sm100TmaWarpSpecializedILi1ELi1ELi64ELb0ELb0EEEJNS5_IJSH_SG_SH_EEENS5_IJNSS_ISH_SC_EENSS_ISG_SC_EEEEEaSJ_aSJ_NS1D_6fusion15FusionCallbacksIS1H_NS1M_17LinearCombinationIaiaiLNS_15FloatRoundStyleE2EEES1I_S1L_JEEENS4_5SM1004TMEM4LOAD26SM100_TMEM_LOAD_32dp32b64xENS4_13SM90_TMA_LOADENS11_INS12_ILi2ELi4ELi3EEES15_NSS_INS5_IJSB_SG_EEENS5_IJSG_SC_EEEEEEENS4_39AutoVectorizingCopyWithAssumedAlignmentILi128EEENS4_14SM90_TMA_STOREES21_S23_S23_EEEvvEEEEvNT_6ParamsE)
        /*0044*/ 	.word	0x00000000
.L_29:


//--------------------- .nv.compat                --------------------------
	.section	.nv.compat,"",@"SHT_CUDA_COMPAT_INFO"
	.align	4
        /*0000*/ 	.byte	0x02, 0x09, 0x01, 0x00, 0x02, 0x02, 0x03, 0x00, 0x02, 0x05, 0x06, 0x00, 0x03, 0x07, 0x01, 0x01
        /*0010*/ 	.byte	0x02, 0x03, 0x01, 0x00, 0x02, 0x06, 0x01, 0x00, 0x04, 0x0b, 0x08, 0x00, 0x01, 0x00, 0x00, 0x00
        /*0020*/ 	.byte	0x00, 0x00, 0x00, 0x00


//--------------------- .nv.info._ZN7cutlass13device_kernelINS_4gemm6kernel13GemmUniversalIN4cute5tupleIJiiiiEEENS1_10collective13CollectiveMmaINS1_35MainloopSm100TmaUmmaWarpSpecializedILi10ELi2ELi4ENS5_IJNS4_1CILi8EEENSA_ILi1EEESC_EEEEENS5_IJNSA_ILi256EEENSA_ILi64EEENSA_ILi128EEEEEEaNS5_IJlSC_lEEEaSJ_NS4_8TiledMMAINS4_8MMA_AtomIJNS4_21SM100_MMA_S8_2x1SM_SSIaaiLi256ELi64ELNS4_4UMMA5MajorE0ELSO_0ELNSN_8SaturateE0EEEEEENS4_6LayoutINS5_IJSC_SC_SC_EEENS5_IJNSA_ILi0EEESU_SU_EEEEENS5_IJNS4_10UnderscoreESX_SX_EEEEENS4_18SM100_TMA_2SM_LOADENS4_14ComposedLayoutINS4_7SwizzleILi3ELi4ELi3EEENS4_18smem_ptr_flag_bitsILi8EEENSS_INS5_IJSB_SH_EEENS5_IJSH_SC_EEEEEEEvNS4_8identityENS4_28SM100_TMA_2SM_LOAD_MULTICASTES19_vS1A_EENS_8epilogue10collective18CollectiveEpilogueINS1D_23Sm100TmaWarpSpecializedILi1ELi1ELi64ELb0ELb0EEEJNS5_IJSH_SG_SH_EEENS5_IJNSS_ISH_SC_EENSS_ISG_SC_EEEEEaSJ_aSJ_NS1D_6fusion15FusionCallbacksIS1H_NS1M_17LinearCombinationIaiaiLNS_15FloatRoundStyleE2EEES1I_S1L_JEEENS4_5SM1004TMEM4LOAD26SM100_TMEM_LOAD_32dp32b64xENS4_13SM90_TMA_LOADENS11_INS12_ILi2ELi4ELi3EEES15_NSS_INS5_IJSB_SG_EEENS5_IJSG_SC_EEEEEEENS4_39AutoVectorizingCopyWithAssumedAlignmentILi128EEENS4_14SM90_TMA_STOREES21_S23_S23_EEEvvEEEEvNT_6ParamsE --------------------------
	.section	.nv.info._ZN7cutlass13device_kernelINS_4gemm6kernel13GemmUniversalIN4cute5tupleIJiiiiEEENS1_10collective13CollectiveMmaINS1_35MainloopSm100TmaUmmaWarpSpecializedILi10ELi2ELi4ENS5_IJNS4_1CILi8EEENSA_ILi1EEESC_EEEEENS5_IJNSA_ILi256EEENSA_ILi64EEENSA_ILi128EEEEEEaNS5_IJlSC_lEEEaSJ_NS4_8TiledMMAINS4_8MMA_AtomIJNS4_21SM100_MMA_S8_2x1SM_SSIaaiLi256ELi64ELNS4_4UMMA5MajorE0ELSO_0ELNSN_8SaturateE0EEEEEENS4_6LayoutINS5_IJSC_SC_SC_EEENS5_IJNSA_ILi0EEESU_SU_EEEEENS5_IJNS4_10UnderscoreESX_SX_EEEEENS4_18SM100_TMA_2SM_LOADENS4_14ComposedLayoutINS4_7SwizzleILi3ELi4ELi3EEENS4_18smem_ptr_flag_bitsILi8EEENSS_INS5_IJSB_SH_EEENS5_IJSH_SC_EEEEEEEvNS4_8identityENS4_28SM100_TMA_2SM_LOAD_MULTICASTES19_vS1A_EENS_8epilogue10collective18CollectiveEpilogueINS1D_23Sm100TmaWarpSpecializedILi1ELi1ELi64ELb0ELb0EEEJNS5_IJSH_SG_SH_EEENS5_IJNSS_ISH_SC_EENSS_ISG_SC_EEEEEaSJ_aSJ_NS1D_6fusion15FusionCallbacksIS1H_NS1M_17LinearCombinationIaiaiLNS_15FloatRoundStyleE2EEES1I_S1L_JEEENS4_5SM1004TMEM4LOAD26SM100_TMEM_LOAD_32dp32b64xENS4_13SM90_TMA_LOADENS11_INS12_ILi2ELi4ELi3EEES15_NSS_INS5_IJSB_SG_EEENS5_IJSG_SC_EEEEEEENS4_39AutoVectorizingCopyWithAssumedAlignmentILi128EEENS4_14SM90_TMA_STOREES21_S23_S23_EEEvvEEEEvNT_6ParamsE,"",@"SHT_CUDA_INFO"
	.sectionflags	@""
	.align	4


	//----- nvinfo : EIATTR_CUDA_API_VERSION
	.align		4
        /*0000*/ 	.byte	0x04, 0x37
        /*0002*/ 	.short	(.L_31 - .L_30)
.L_30:
        /*0004*/ 	.word	0x00000082


	//----- nvinfo : EIATTR_KPARAM_INFO
	.align		4
.L_31:
        /*0008*/ 	.byte	0x04, 0x17
        /*000a*/ 	.short	(.L_33 - .L_32)
.L_32:
        /*000c*/ 	.word	0x00000000
        /*0010*/ 	.short	0x0000
        /*0012*/ 	.short	0x0000
        /*0014*/ 	.byte	0x00, 0xf0, 0x01, 0x20


	//----- nvinfo : EIATTR_AT_ENTRY_FRAGMENTS
	.align		4
.L_33:
        /*0018*/ 	.byte	0x04, 0x4f
        /*001a*/ 	.short	(.L_35 - .L_34)


	//   ....[0]....
.L_34:
        /*001c*/ 	.word	0x00000007


	//----- nvinfo : EIATTR_RESERVED_SMEM_USED
	.align		4
.L_35:
        /*0020*/ 	.byte	0x01, 0x41
	.zero		2


	//----- nvinfo : EIATTR_SPARSE_MMA_MASK
	.align		4
        /*0024*/ 	.byte	0x03, 0x50
        /*0026*/ 	.short	0x0000


	//----- nvinfo : EIATTR_TCGEN05_2CTA_USED
	.align		4
        /*0028*/ 	.byte	0x01, 0x52
	.zero		2


	//----- nvinfo : EIATTR_MAXREG_COUNT
	.align		4
        /*002c*/ 	.byte	0x03, 0x1b
        /*002e*/ 	.short	0x00ff


	//----- nvinfo : EIATTR_NUM_BARRIERS
	.align		4
        /*0030*/ 	.byte	0x02, 0x4c
        /*0032*/ 	.byte	0x07
	.zero		1


	//----- nvinfo : EIATTR_EXTERNS
	.align		4
        /*0034*/ 	.byte	0x04, 0x0f
        /*0036*/ 	.short	(.L_37 - .L_36)


	//   ....[0]....
	.align		4
.L_36:
        /*0038*/ 	.word	index@(__assertfail)


	//----- nvinfo : EIATTR_MERCURY_ISA_VERSION
	.align		4
.L_37:
        /*003c*/ 	.byte	0x03, 0x5f
        /*003e*/ 	.short	0x0101


	//----- nvinfo : EIATTR_INT_WARP_WIDE_INSTR_OFFSETS
	.align		4
        /*0040*/ 	.byte	0x04, 0x31
        /*0042*/ 	.short	(.L_39 - .L_38)


	//   ....[0]....
.L_38:
        /*0044*/ 	.word	0x00000df0


	//   ....[1]....
        /*0048*/ 	.word	0x00000e90


	//   ....[2]....
        /*004c*/ 	.word	0x00004700


	//   ....[3]....
        /*0050*/ 	.word	0x00004730


	//   ....[4]....
        /*0054*/ 	.word	0x00004750


	//   ....[5]....
        /*0058*/ 	.word	0x00005320


	//   ....[6]....
        /*005c*/ 	.word	0x000053d0


	//----- nvinfo : EIATTR_COOP_GROUP_MASK_REGIDS
	.align		4
.L_39:
        /*0060*/ 	.byte	0x04, 0x29
        /*0062*/ 	.short	(.L_41 - .L_40)


	//   ....[0]....
.L_40:
        /*0064*/ 	.word	0xffffffff


	//   ....[1]....
        /*0068*/ 	.word	0xffffffff


	//   ....[2]....
        /*006c*/ 	.word	0xffffffff


	//   ....[3]....
        /*0070*/ 	.word	0xffffffff


	//   ....[4]....
        /*0074*/ 	.word	0xffffffff


	//   ....[5]....
        /*0078*/ 	.word	0xffffffff


	//   ....[6]....
        /*007c*/ 	.word	0xffffffff


	//   ....[7]....
        /*0080*/ 	.word	0xffffffff


	//   ....[8]....
        /*0084*/ 	.word	0xffffffff


	//   ....[9]....
        /*0088*/ 	.word	0xffffffff


	//   ....[10]....
        /*008c*/ 	.word	0xffffffff


	//   ....[11]....
        /*0090*/ 	.word	0xffffffff


	//   ....[12]....
        /*0094*/ 	.word	0xffffffff


	//   ....[13]....
        /*0098*/ 	.word	0xffffffff


	//----- nvinfo : EIATTR_COOP_GROUP_INSTR_OFFSETS
	.align		4
.L_41:
        /*009c*/ 	.byte	0x04, 0x28
        /*009e*/ 	.short	(.L_43 - .L_42)


	//   ....[0]....
.L_42:
        /*00a0*/ 	.word	0x000000b0


	//   ....[1]....
        /*00a4*/ 	.word	0x00000510


	//   ....[2]....
        /*00a8*/ 	.word	0x000007c0


	//   ....[3]....
        /*00ac*/ 	.word	0x000008f0


	//   ....[4]....
        /*00b0*/ 	.word	0x000009e0


	//   ....[5]....
        /*00b4*/ 	.word	0x00000b40


	//   ....[6]....
        /*00b8*/ 	.word	0x00000cd0


	//   ....[7]....
        /*00bc*/ 	.word	0x00000f10


	//   ....[8]....
        /*00c0*/ 	.word	0x000022e0


	//   ....[9]....
        /*00c4*/ 	.word	0x000034e0


	//   ....[10]....
        /*00c8*/ 	.word	0x000039b0


	//   ....[11]....
        /*00cc*/ 	.word	0x000039e0


	//   ....[12]....
        /*00d0*/ 	.word	0x00004600


	//   ....[13]....
        /*00d4*/ 	.word	0x00004810


	//----- nvinfo : EIATTR_VRC_CTA_INIT_COUNT
	.align		4
.L_43:
        /*00d8*/ 	.byte	0x02, 0x4a
        /*00da*/ 	.byte	0x80
	.zero		1


	//----- nvinfo : EIATTR_SYSCALL_OFFSETS
	.align		4
        /*00dc*/ 	.byte	0x04, 0x46
        /*00de*/ 	.short	(.L_45 - .L_44)


	//   ....[0]....
.L_44:
        /*00e0*/ 	.word	0x00005f40


	//   ....[1]....
        /*00e4*/ 	.word	0x00006080


	//   ....[2]....
        /*00e8*/ 	.word	0x00006840


	//----- nvinfo : EIATTR_MBARRIER_INSTR_OFFSETS
	.align		4
.L_45:
        /*00ec*/ 	.byte	0x04, 0x39
        /*00ee*/ 	.short	(.L_47 - .L_46)


	//   ....[0]....
.L_46:
        /*00f0*/ 	.word	0x00000660
        /*00f4*/ 	.word	0x000000ff
        /*00f8*/ 	.word	0x00000000
        /*00fc*/ 	.short	0x0100
        /*00fe*/ 	.byte	0x04
	.zero		1


	//   ....[1]....
        /*0100*/ 	.word	0x00000670
        /*0104*/ 	.word	0x000000ff
        /*0108*/ 	.word	0x00000050
        /*010c*/ 	.short	0x0100
        /*010e*/ 	.byte	0x04
	.zero		1


	//   ....[2]....
        /*0110*/ 	.word	0x00000680
        /*0114*/ 	.word	0x000000ff
        /*0118*/ 	.word	0x00000008
        /*011c*/ 	.short	0x0100
        /*011e*/ 	.byte	0x04
	.zero		1


	//   ....[3]....
        /*0120*/ 	.word	0x00000690
        /*0124*/ 	.word	0x000000ff
        /*0128*/ 	.word	0x00000058
        /*012c*/ 	.short	0x0100
        /*012e*/ 	.byte	0x04
	.zero		1


	//   ....[4]....
        /*0130*/ 	.word	0x000006a0
        /*0134*/ 	.word	0x000000ff
        /*0138*/ 	.word	0x00000010
        /*013c*/ 	.short	0x0100
        /*013e*/ 	.byte	0x04
	.zero		1


	//   ....[5]....
        /*0140*/ 	.word	0x000006b0
        /*0144*/ 	.word	0x000000ff
        /*0148*/ 	.word	0x00000060
        /*014c*/ 	.short	0x0100
        /*014e*/ 	.byte	0x04
	.zero		1


	//   ....[6]....
        /*0150*/ 	.word	0x000006c0
        /*0154*/ 	.word	0x000000ff
        /*0158*/ 	.word	0x00000018
        /*015c*/ 	.short	0x0100
        /*015e*/ 	.byte	0x04
	.zero		1


	//   ....[7]....
        /*0160*/ 	.word	0x000006d0
        /*0164*/ 	.word	0x000000ff
        /*0168*/ 	.word	0x00000068
        /*016c*/ 	.short	0x0100
        /*016e*/ 	.byte	0x04
	.zero		1


	//   ....[8]....
        /*0170*/ 	.word	0x000006e0
        /*0174*/ 	.word	0x000000ff
        /*0178*/ 	.word	0x00000020
        /*017c*/ 	.short	0x0100
        /*017e*/ 	.byte	0x04
	.zero		1


	//   ....[9]....
        /*0180*/ 	.word	0x000006f0
        /*0184*/ 	.word	0x000000ff
        /*0188*/ 	.word	0x00000070
        /*018c*/ 	.short	0x0100
        /*018e*/ 	.byte	0x04
	.zero		1


	//   ....[10]....
        /*0190*/ 	.word	0x00000700
        /*0194*/ 	.word	0x000000ff
        /*0198*/ 	.word	0x00000028
        /*019c*/ 	.short	0x0100
        /*019e*/ 	.byte	0x04
	.zero		1


	//   ....[11]....
        /*01a0*/ 	.word	0x00000710
        /*01a4*/ 	.word	0x000000ff
        /*01a8*/ 	.word	0x00000078
        /*01ac*/ 	.short	0x0100
        /*01ae*/ 	.byte	0x04
	.zero		1


	//   ....[12]....
        /*01b0*/ 	.word	0x00000720
        /*01b4*/ 	.word	0x000000ff
        /*01b8*/ 	.word	0x00000030
        /*01bc*/ 	.short	0x0100
        /*01be*/ 	.byte	0x04
	.zero		1


	//   ....[13]....
        /*01c0*/ 	.word	0x00000730
        /*01c4*/ 	.word	0x000000ff
        /*01c8*/ 	.word	0x00000080
        /*01cc*/ 	.short	0x0100
        /*01ce*/ 	.byte	0x04
	.zero		1


	//   ....[14]....
        /*01d0*/ 	.word	0x00000740
        /*01d4*/ 	.word	0x000000ff
        /*01d8*/ 	.word	0x00000038
        /*01dc*/ 	.short	0x0100
        /*01de*/ 	.byte	0x04
	.zero		1


	//   ....[15]....
        /*01e0*/ 	.word	0x00000750
        /*01e4*/ 	.word	0x000000ff
        /*01e8*/ 	.word	0x00000088
        /*01ec*/ 	.short	0x0100
        /*01ee*/ 	.byte	0x04
	.zero		1


	//   ....[16]....
        /*01f0*/ 	.word	0x00000760
        /*01f4*/ 	.word	0x000000ff
        /*01f8*/ 	.word	0x00000040
        /*01fc*/ 	.short	0x0100
        /*01fe*/ 	.byte	0x04
	.zero		1


	//   ....[17]....
        /*0200*/ 	.word	0x00000770
        /*0204*/ 	.word	0x000000ff
        /*0208*/ 	.word	0x00000090
        /*020c*/ 	.short	0x0100
        /*020e*/ 	.byte	0x04
	.zero		1


	//   ....[18]....
        /*0210*/ 	.word	0x00000780
        /*0214*/ 	.word	0x000000ff
        /*0218*/ 	.word	0x00000048
        /*021c*/ 	.short	0x0100
        /*021e*/ 	.byte	0x04
	.zero		1


	//   ....[19]....
        /*0220*/ 	.word	0x00000790
        /*0224*/ 	.word	0x000000ff
        /*0228*/ 	.word	0x00000098
        /*022c*/ 	.short	0x0100
        /*022e*/ 	.byte	0x04
	.zero		1


	//   ....[20]....
        /*0230*/ 	.word	0x000008c0
        /*0234*/ 	.word	0x000000ff
        /*0238*/ 	.word	0x000000a0
        /*023c*/ 	.short	0x0100
        /*023e*/ 	.byte	0x04
	.zero		1


	//   ....[21]....
        /*0240*/ 	.word	0x000008d0
        /*0244*/ 	.word	0x000000ff
        /*0248*/ 	.word	0x000000a8
        /*024c*/ 	.short	0x0100
        /*024e*/ 	.byte	0x04
	.zero		1


	//   ....[22]....
        /*0250*/ 	.word	0x000009b0
        /*0254*/ 	.word	0x000000ff
        /*0258*/ 	.word	0x000000b0
        /*025c*/ 	.short	0x0100
        /*025e*/ 	.byte	0x06
	.zero		1


	//   ....[23]....
        /*0260*/ 	.word	0x000009c0
        /*0264*/ 	.word	0x000000ff
        /*0268*/ 	.word	0x000000b8
        /*026c*/ 	.short	0x0100
        /*026e*/ 	.byte	0x06
	.zero		1


	//   ....[24]....
        /*0270*/ 	.word	0x00000af0
        /*0274*/ 	.word	0x000000ff
        /*0278*/ 	.word	0x000000c0
        /*027c*/ 	.short	0x0100
        /*027e*/ 	.byte	0x06
	.zero		1


	//   ....[25]....
        /*0280*/ 	.word	0x00000b00
        /*0284*/ 	.word	0x000000ff
        /*0288*/ 	.word	0x000000d0
        /*028c*/ 	.short	0x0100
        /*028e*/ 	.byte	0x06
	.zero		1


	//   ....[26]....
        /*0290*/ 	.word	0x00000b10
        /*0294*/ 	.word	0x000000ff
        /*0298*/ 	.word	0x000000c8
        /*029c*/ 	.short	0x0100
        /*029e*/ 	.byte	0x06
	.zero		1


	//   ....[27]....
        /*02a0*/ 	.word	0x00000b20
        /*02a4*/ 	.word	0x000000ff
        /*02a8*/ 	.word	0x000000d8
        /*02ac*/ 	.short	0x0100
        /*02ae*/ 	.byte	0x06
	.zero		1


	//   ....[28]....
        /*02b0*/ 	.word	0x00000c40
        /*02b4*/ 	.word	0x000000ff
        /*02b8*/ 	.word	0x000000e0
        /*02bc*/ 	.short	0x0100
        /*02be*/ 	.byte	0x04
	.zero		1


	//   ....[29]....
        /*02c0*/ 	.word	0x00000c50
        /*02c4*/ 	.word	0x000000ff
        /*02c8*/ 	.word	0x00000100
        /*02cc*/ 	.short	0x0100
        /*02ce*/ 	.byte	0x04
	.zero		1


	//   ....[30]....
        /*02d0*/ 	.word	0x00000c60
        /*02d4*/ 	.word	0x000000ff
        /*02d8*/ 	.word	0x000000e8
        /*02dc*/ 	.short	0x0100
        /*02de*/ 	.byte	0x04
	.zero		1


	//   ....[31]....
        /*02e0*/ 	.word	0x00000c70
        /*02e4*/ 	.word	0x000000ff
        /*02e8*/ 	.word	0x00000108
        /*02ec*/ 	.short	0x0100
        /*02ee*/ 	.byte	0x04
	.zero		1


	//   ....[32]....
        /*02f0*/ 	.word	0x00000c80
        /*02f4*/ 	.word	0x000000ff
        /*02f8*/ 	.word	0x000000f0
        /*02fc*/ 	.short	0x0100
        /*02fe*/ 	.byte	0x04
	.zero		1


	//   ....[33]....
        /*0300*/ 	.word	0x00000c90
        /*0304*/ 	.word	0x000000ff
        /*0308*/ 	.word	0x00000110
        /*030c*/ 	.short	0x0100
        /*030e*/ 	.byte	0x04
	.zero		1


	//   ....[34]....
        /*0310*/ 	.word	0x00000ca0
        /*0314*/ 	.word	0x000000ff
        /*0318*/ 	.word	0x000000f8
        /*031c*/ 	.short	0x0100
        /*031e*/ 	.byte	0x04
	.zero		1


	//   ....[35]....
        /*0320*/ 	.word	0x00000cb0
        /*0324*/ 	.word	0x000000ff
        /*0328*/ 	.word	0x00000118
        /*032c*/ 	.short	0x0100
        /*032e*/ 	.byte	0x04
	.zero		1


	//   ....[36]....
        /*0330*/ 	.word	0x00000da0
        /*0334*/ 	.word	0x000000ff
        /*0338*/ 	.word	0x00000120
        /*033c*/ 	.short	0x0100
        /*033e*/ 	.byte	0x04
	.zero		1


	//   ....[37]....
        /*0340*/ 	.word	0x00000db0
        /*0344*/ 	.word	0x000000ff
        /*0348*/ 	.word	0x00000130
        /*034c*/ 	.short	0x0100
        /*034e*/ 	.byte	0x04
	.zero		1


	//   ....[38]....
        /*0350*/ 	.word	0x00000dc0
        /*0354*/ 	.word	0x000000ff
        /*0358*/ 	.word	0x00000128
        /*035c*/ 	.short	0x0100
        /*035e*/ 	.byte	0x04
	.zero		1


	//   ....[39]....
        /*0360*/ 	.word	0x00000dd0
        /*0364*/ 	.word	0x000000ff
        /*0368*/ 	.word	0x00000138
        /*036c*/ 	.short	0x0100
        /*036e*/ 	.byte	0x04
	.zero		1


	//   ....[40]....
        /*0370*/ 	.word	0x00000ed0
        /*0374*/ 	.word	0x000000ff
        /*0378*/ 	.word	0x00000140
        /*037c*/ 	.short	0x0100
        /*037e*/ 	.byte	0x06
	.zero		1


	//   ....[41]....
        /*0380*/ 	.word	0x00001b00
        /*0384*/ 	.word	0x00000000
        /*0388*/ 	.word	0x00000130
        /*038c*/ 	.short	0x010a
        /*038e*/ 	.byte	0xff
	.zero		1


	//   ....[42]....
        /*0390*/ 	.word	0x00001b30
        /*0394*/ 	.word	0x00000000
        /*0398*/ 	.word	0x00000120
        /*039c*/ 	.short	0x0101
        /*039e*/ 	.byte	0xff
	.zero		1


	//   ....[43]....
        /*03a0*/ 	.word	0x00001bf0
        /*03a4*/ 	.word	0x000000ff
        /*03a8*/ 	.word	0x00000050
        /*03ac*/ 	.short	0x010a
        /*03ae*/ 	.byte	0x04
	.zero		1


	//   ....[44]....
        /*03b0*/ 	.word	0x00001cc0
        /*03b4*/ 	.word	0x000000ff
        /*03b8*/ 	.word	0x00000050
        /*03bc*/ 	.short	0x010a
        /*03be*/ 	.byte	0x21
	.zero		1


	//   ....[45]....
        /*03c0*/ 	.word	0x00001e80
        /*03c4*/ 	.word	0x000000ff
        /*03c8*/ 	.word	0x00000050
        /*03cc*/ 	.short	0x010a
        /*03ce*/ 	.byte	0x07
	.zero		1


	//   ....[46]....
        /*03d0*/ 	.word	0x00001f80
        /*03d4*/ 	.word	0x000000ff
        /*03d8*/ 	.word	0x000000b8
        /*03dc*/ 	.short	0x0101
        /*03de*/ 	.byte	0x06
	.zero		1


	//   ....[47]....
        /*03e0*/ 	.word	0x00001fa0
        /*03e4*/ 	.word	0x000000ff
        /*03e8*/ 	.word	0x00000050
        /*03ec*/ 	.short	0x010a
        /*03ee*/ 	.byte	0x04
	.zero		1


	//   ....[48]....
        /*03f0*/ 	.word	0x00002020
        /*03f4*/ 	.word	0x000000ff
        /*03f8*/ 	.word	0x00000050
        /*03fc*/ 	.short	0x010a
        /*03fe*/ 	.byte	0x11
	.zero		1


	//   ....[49]....
        /*0400*/ 	.word	0x000021b0
        /*0404*/ 	.word	0x000000ff
        /*0408*/ 	.word	0x00000050
        /*040c*/ 	.short	0x010a
        /*040e*/ 	.byte	0x08
	.zero		1


	//   ....[50]....
        /*0410*/ 	.word	0x00002310
        /*0414*/ 	.word	0x00000003
        /*0418*/ 	.word	0x000000c0
        /*041c*/ 	.short	0x010a
        /*041e*/ 	.byte	0xff
	.zero		1


	//   ....[51]....
        /*0420*/ 	.word	0x00002460
        /*0424*/ 	.word	0x00000000
        /*0428*/ 	.word	0x00000000
        /*042c*/ 	.short	0x0101
        /*042e*/ 	.byte	0xff
	.zero		1


	//   ....[52]....
        /*0430*/ 	.word	0x00002a00
        /*0434*/ 	.word	0x000000ff
        /*0438*/ 	.word	0x00000000
        /*043c*/ 	.short	0x010a
        /*043e*/ 	.byte	0x04
	.zero		1


	//   ....[53]....
        /*0440*/ 	.word	0x00002a90
        /*0444*/ 	.word	0x000000ff
        /*0448*/ 	.word	0x00000000
        /*044c*/ 	.short	0x010a
        /*044e*/ 	.byte	0x05
	.zero		1


	//   ....[54]....
        /*0450*/ 	.word	0x00002b20
        /*0454*/ 	.word	0x000000ff
        /*0458*/ 	.word	0x00000000
        /*045c*/ 	.short	0x010a
        /*045e*/ 	.byte	0x05
	.zero		1


	//   ....[55]....
        /*0460*/ 	.word	0x00002bb0
        /*0464*/ 	.word	0x000000ff
        /*0468*/ 	.word	0x00000000
        /*046c*/ 	.short	0x010a
        /*046e*/ 	.byte	0x05
	.zero		1


	//   ....[56]....
        /*0470*/ 	.word	0x00002c40
        /*0474*/ 	.word	0x000000ff
        /*0478*/ 	.word	0x00000000
        /*047c*/ 	.short	0x010a
        /*047e*/ 	.byte	0x05
	.zero		1


	//   ....[57]....
        /*0480*/ 	.word	0x00002cd0
        /*0484*/ 	.word	0x000000ff
        /*0488*/ 	.word	0x00000000
        /*048c*/ 	.short	0x010a
        /*048e*/ 	.byte	0x05
	.zero		1


	//   ....[58]....
        /*0490*/ 	.word	0x00002d60
        /*0494*/ 	.word	0x000000ff
        /*0498*/ 	.word	0x00000000
        /*049c*/ 	.short	0x010a
        /*049e*/ 	.byte	0x05
	.zero		1


	//   ....[59]....
        /*04a0*/ 	.word	0x00002df0
        /*04a4*/ 	.word	0x000000ff
        /*04a8*/ 	.word	0x00000000
        /*04ac*/ 	.short	0x010a
        /*04ae*/ 	.byte	0x05
	.zero		1


	//   ....[60]....
        /*04b0*/ 	.word	0x00002e80
        /*04b4*/ 	.word	0x000000ff
        /*04b8*/ 	.word	0x00000000
        /*04bc*/ 	.short	0x010a
        /*04be*/ 	.byte	0x05
	.zero		1


	//   ....[61]....
        /*04c0*/ 	.word	0x00002f20
        /*04c4*/ 	.word	0x00000000
        /*04c8*/ 	.word	0x00000000
        /*04cc*/ 	.short	0x010a
        /*04ce*/ 	.byte	0xff
	.zero		1


	//   ....[62]....
        /*04d0*/ 	.word	0x00003040
        /*04d4*/ 	.word	0x00000002
        /*04d8*/ 	.word	0x00000120
        /*04dc*/ 	.short	0x010a
        /*04de*/ 	.byte	0xff
	.zero		1


	//   ....[63]....
        /*04e0*/ 	.word	0x000030b0
        /*04e4*/ 	.word	0x00000002
        /*04e8*/ 	.word	0x00000000
        /*04ec*/ 	.short	0x0101
        /*04ee*/ 	.byte	0xff
	.zero		1


	//   ....[64]....
        /*04f0*/ 	.word	0x000030d0
        /*04f4*/ 	.word	0x000000ff
        /*04f8*/ 	.word	0x000000d0
        /*04fc*/ 	.short	0x010a
        /*04fe*/ 	.byte	0x04
	.zero		1


	//   ....[65]....
        /*0500*/ 	.word	0x000031f0
        /*0504*/ 	.word	0x00000002
        /*0508*/ 	.word	0x000000c0
        /*050c*/ 	.short	0x010a
        /*050e*/ 	.byte	0xff
	.zero		1


	//   ....[66]....
        /*0510*/ 	.word	0x000032f0
        /*0514*/ 	.word	0x00000002
        /*0518*/ 	.word	0x00000000
        /*051c*/ 	.short	0x0101
        /*051e*/ 	.byte	0xff
	.zero		1


	//   ....[67]....
        /*0520*/ 	.word	0x00003380
        /*0524*/ 	.word	0x000000ff
        /*0528*/ 	.word	0x000000d0
        /*052c*/ 	.short	0x0106
        /*052e*/ 	.byte	0x04
	.zero		1


	//   ....[68]....
        /*0530*/ 	.word	0x000033a0
        /*0534*/ 	.word	0x000000ff
        /*0538*/ 	.word	0x000000d0
        /*053c*/ 	.short	0x010a
        /*053e*/ 	.byte	0x04
	.zero		1


	//   ....[69]....
        /*0540*/ 	.word	0x00003430
        /*0544*/ 	.word	0x000000ff
        /*0548*/ 	.word	0x000000d0
        /*054c*/ 	.short	0x0106
        /*054e*/ 	.byte	0x07
	.zero		1


	//   ....[70]....
        /*0550*/ 	.word	0x00003470
        /*0554*/ 	.word	0x00000000
        /*0558*/ 	.word	0x000000d0
        /*055c*/ 	.short	0x010a
        /*055e*/ 	.byte	0xff
	.zero		1


	//   ....[71]....
        /*0560*/ 	.word	0x000036b0
        /*0564*/ 	.word	0x000000ff
        /*0568*/ 	.word	0x00000008
        /*056c*/ 	.short	0x010a
        /*056e*/ 	.byte	0x05
	.zero		1


	//   ....[72]....
        /*0570*/ 	.word	0x000036d0
        /*0574*/ 	.word	0x000000ff
        /*0578*/ 	.word	0x00000008
        /*057c*/ 	.short	0x010a
        /*057e*/ 	.byte	0x05
	.zero		1


	//   ....[73]....
        /*0580*/ 	.word	0x00003860
        /*0584*/ 	.word	0x000000ff
        /*0588*/ 	.word	0x00000008
        /*058c*/ 	.short	0x010a
        /*058e*/ 	.byte	0x05
	.zero		1


	//   ....[74]....
        /*0590*/ 	.word	0x00003880
        /*0594*/ 	.word	0x000000ff
        /*0598*/ 	.word	0x00000008
        /*059c*/ 	.short	0x010a
        /*059e*/ 	.byte	0x05
	.zero		1


	//   ....[75]....
        /*05a0*/ 	.word	0x00003940
        /*05a4*/ 	.word	0x000000ff
        /*05a8*/ 	.word	0x00000000
        /*05ac*/ 	.short	0x0101
        /*05ae*/ 	.byte	0x04
	.zero		1


	//   ....[76]....
        /*05b0*/ 	.word	0x00003c80
        /*05b4*/ 	.word	0x00000000
        /*05b8*/ 	.word	0x000000c0
        /*05bc*/ 	.short	0x010a
        /*05be*/ 	.byte	0xff
	.zero		1


	//   ....[77]....
        /*05c0*/ 	.word	0x00003d40
        /*05c4*/ 	.word	0x00000000
        /*05c8*/ 	.word	0x00000000
        /*05cc*/ 	.short	0x0101
        /*05ce*/ 	.byte	0xff
	.zero		1


	//   ....[78]....
        /*05d0*/ 	.word	0x00003e00
        /*05d4*/ 	.word	0x000000ff
        /*05d8*/ 	.word	0x00000000
        /*05dc*/ 	.short	0x010a
        /*05de*/ 	.byte	0x04
	.zero		1


	//   ....[79]....
        /*05e0*/ 	.word	0x00003e10
        /*05e4*/ 	.word	0x000000ff
        /*05e8*/ 	.word	0x00000100
        /*05ec*/ 	.short	0x010a
        /*05ee*/ 	.byte	0x1f
	.zero		1


	//   ....[80]....
        /*05f0*/ 	.word	0x00003ec0
        /*05f4*/ 	.word	0x000000ff
        /*05f8*/ 	.word	0x00000000
        /*05fc*/ 	.short	0x010a
        /*05fe*/ 	.byte	0x05
	.zero		1


	//   ....[81]....
        /*0600*/ 	.word	0x00003ff0
        /*0604*/ 	.word	0x000000ff
        /*0608*/ 	.word	0x00000000
        /*060c*/ 	.short	0x010a
        /*060e*/ 	.byte	0x04
	.zero		1


	//   ....[82]....
        /*0610*/ 	.word	0x000042f0
        /*0614*/ 	.word	0x000000ff
        /*0618*/ 	.word	0x00000000
        /*061c*/ 	.short	0x010a
        /*061e*/ 	.byte	0x04
	.zero		1


	//   ....[83]....
        /*0620*/ 	.word	0x00004380
        /*0624*/ 	.word	0x000000ff
        /*0628*/ 	.word	0x00000000
        /*062c*/ 	.short	0x010a
        /*062e*/ 	.byte	0x05
	.zero		1


	//   ....[84]....
        /*0630*/ 	.word	0x00004410
        /*0634*/ 	.word	0x000000ff
        /*0638*/ 	.word	0x00000000
        /*063c*/ 	.short	0x010a
        /*063e*/ 	.byte	0x05
	.zero		1


	//   ....[85]....
        /*0640*/ 	.word	0x000044b0
        /*0644*/ 	.word	0x00000000
        /*0648*/ 	.word	0x00000000
        /*064c*/ 	.short	0x010a
        /*064e*/ 	.byte	0xff
	.zero		1


	//   ....[86]....
        /*0650*/ 	.word	0x000044f0
        /*0654*/ 	.word	0x00000000
        /*0658*/ 	.word	0x00000000
        /*065c*/ 	.short	0x010a
        /*065e*/ 	.byte	0xff
	.zero		1


	//   ....[87]....
        /*0660*/ 	.word	0x00004560
        /*0664*/ 	.word	0x000000ff
        /*0668*/ 	.word	0x00000000
        /*066c*/ 	.short	0x0101
        /*066e*/ 	.byte	0x04
	.zero		1


	//   ....[88]....
        /*0670*/ 	.word	0x000045a0
        /*0674*/ 	.word	0x000000ff
        /*0678*/ 	.word	0x00000140
        /*067c*/ 	.short	0x010a
        /*067e*/ 	.byte	0x1a
	.zero		1


	//   ....[89]....
        /*0680*/ 	.word	0x000045f0
        /*0684*/ 	.word	0x000000ff
        /*0688*/ 	.word	0x00000000
        /*068c*/ 	.short	0x0101
        /*068e*/ 	.byte	0x04
	.zero		1


	//   ....[90]....
        /*0690*/ 	.word	0x00004aa0
        /*0694*/ 	.word	0x00000003
        /*0698*/ 	.word	0x000000c0
        /*069c*/ 	.short	0x010a
        /*069e*/ 	.byte	0xff
	.zero		1


	//   ....[91]....
        /*06a0*/ 	.word	0x00004c10
        /*06a4*/ 	.word	0x00000000
        /*06a8*/ 	.word	0x00000000
        /*06ac*/ 	.short	0x0101
        /*06ae*/ 	.byte	0xff
	.zero		1


	//   ....[92]....
        /*06b0*/ 	.word	0x000050d0
        /*06b4*/ 	.word	0x000000ff
        /*06b8*/ 	.word	0x000000b8
        /*06bc*/ 	.short	0x010a
        /*06be*/ 	.byte	0x11
	.zero		1


	//   ....[93]....
        /*06c0*/ 	.word	0x00005260
        /*06c4*/ 	.word	0x000000ff
        /*06c8*/ 	.word	0x000000a8
        /*06cc*/ 	.short	0x010a
        /*06ce*/ 	.byte	0x11
	.zero		1


	//   ....[94]....
        /*06d0*/ 	.word	0x00005470
        /*06d4*/ 	.word	0x000000ff
        /*06d8*/ 	.word	0x000000a0
        /*06dc*/ 	.short	0x010b
        /*06de*/ 	.byte	0x11
	.zero		1


	//   ....[95]....
        /*06e0*/ 	.word	0x00005480
        /*06e4*/ 	.word	0x000000ff
        /*06e8*/ 	.word	0x00000000
        /*06ec*/ 	.short	0x0101
        /*06ee*/ 	.byte	0x37
	.zero		1


	//   ....[96]....
        /*06f0*/ 	.word	0x000054c0
        /*06f4*/ 	.word	0x00000000
        /*06f8*/ 	.word	0x000000a8
        /*06fc*/ 	.short	0x010a
        /*06fe*/ 	.byte	0xff
	.zero		1


	//   ....[97]....
        /*0700*/ 	.word	0x00005800
        /*0704*/ 	.word	0x00000003
        /*0708*/ 	.word	0x000000c0
        /*070c*/ 	.short	0x010a
        /*070e*/ 	.byte	0xff
	.zero		1


	//   ....[98]....
        /*0710*/ 	.word	0x00005980
        /*0714*/ 	.word	0x00000000
        /*0718*/ 	.word	0x00000000
        /*071c*/ 	.short	0x0101
        /*071e*/ 	.byte	0xff
	.zero		1


	//   ....[99]....
        /*0720*/ 	.word	0x00006420
        /*0724*/ 	.word	0x000000ff
        /*0728*/ 	.word	0x000000a0
        /*072c*/ 	.short	0x010a
        /*072e*/ 	.byte	0x2c
	.zero		1


	//   ....[100]....
        /*0730*/ 	.word	0x00006430
        /*0734*/ 	.word	0x00000095
        /*0738*/ 	.word	0x000000e0
        /*073c*/ 	.short	0x010a
        /*073e*/ 	.byte	0xff
	.zero		1


	//   ....[101]....
        /*0740*/ 	.word	0x000065c0
        /*0744*/ 	.word	0x000000ff
        /*0748*/ 	.word	0x000000a0
        /*074c*/ 	.short	0x010a
        /*074e*/ 	.byte	0x2c
	.zero		1


	//   ....[102]....
        /*0750*/ 	.word	0x000066c0
        /*0754*/ 	.word	0x000000ff
        /*0758*/ 	.word	0x00000000
        /*075c*/ 	.short	0x0101
        /*075e*/ 	.byte	0x04
	.zero		1


	//   ....[103]....
        /*0760*/ 	.word	0x00006720
        /*0764*/ 	.word	0x00000095
        /*0768*/ 	.word	0x000000e0
        /*076c*/ 	.short	0x010a
        /*076e*/ 	.byte	0xff
	.zero		1


	//   ....[104]....
        /*0770*/ 	.word	0x00006a40
        /*0774*/ 	.word	0x00000095
        /*0778*/ 	.word	0x00000000
        /*077c*/ 	.short	0x0101
        /*077e*/ 	.byte	0xff
	.zero		1


	//   ....[105]....
        /*0780*/ 	.word	0x00007c60
        /*0784*/ 	.word	0x00000000
        /*0788*/ 	.word	0x00000130
        /*078c*/ 	.short	0x010a
        /*078e*/ 	.byte	0xff
	.zero		1


	//   ....[106]....
        /*0790*/ 	.word	0x00007cc0
        /*0794*/ 	.word	0x00000000
        /*0798*/ 	.word	0x00000050
        /*079c*/ 	.short	0x010a
        /*079e*/ 	.byte	0xff
	.zero		1


	//   ....[107]....
        /*07a0*/ 	.word	0x00007d20
        /*07a4*/ 	.word	0x00000000
        /*07a8*/ 	.word	0x00000050
        /*07ac*/ 	.short	0x010a
        /*07ae*/ 	.byte	0xff
	.zero		1


	//   ....[108]....
        /*07b0*/ 	.word	0x00007d70
        /*07b4*/ 	.word	0x00000003
        /*07b8*/ 	.word	0x000000c0
        /*07bc*/ 	.short	0x010a
        /*07be*/ 	.byte	0xff
	.zero		1


	//   ....[109]....
        /*07c0*/ 	.word	0x00007dd0
        /*07c4*/ 	.word	0x00000000
        /*07c8*/ 	.word	0x00000000
        /*07cc*/ 	.short	0x010a
        /*07ce*/ 	.byte	0xff
	.zero		1


	//   ....[110]....
        /*07d0*/ 	.word	0x00007e30
        /*07d4*/ 	.word	0x00000000
        /*07d8*/ 	.word	0x00000000
        /*07dc*/ 	.short	0x010a
        /*07de*/ 	.byte	0xff
	.zero		1


	//   ....[111]....
        /*07e0*/ 	.word	0x00007e90
        /*07e4*/ 	.word	0x00000000
        /*07e8*/ 	.word	0x00000000
        /*07ec*/ 	.short	0x010a
        /*07ee*/ 	.byte	0xff
	.zero		1


	//   ....[112]....
        /*07f0*/ 	.word	0x00007ef0
        /*07f4*/ 	.word	0x00000000
        /*07f8*/ 	.word	0x00000000
        /*07fc*/ 	.short	0x010a
        /*07fe*/ 	.byte	0xff
	.zero		1


	//   ....[113]....
        /*0800*/ 	.word	0x00007f50
        /*0804*/ 	.word	0x00000000
        /*0808*/ 	.word	0x00000000
        /*080c*/ 	.short	0x010a
        /*080e*/ 	.byte	0xff
	.zero		1


	//   ....[114]....
        /*0810*/ 	.word	0x00007fb0
        /*0814*/ 	.word	0x00000000
        /*0818*/ 	.word	0x00000000
        /*081c*/ 	.short	0x010a
        /*081e*/ 	.byte	0xff
	.zero		1


	//   ....[115]....
        /*0820*/ 	.word	0x00008010
        /*0824*/ 	.word	0x00000000
        /*0828*/ 	.word	0x00000000
        /*082c*/ 	.short	0x010a
        /*082e*/ 	.byte	0xff
	.zero		1


	//   ....[116]....
        /*0830*/ 	.word	0x00008070
        /*0834*/ 	.word	0x00000000
        /*0838*/ 	.word	0x00000000
        /*083c*/ 	.short	0x010a
        /*083e*/ 	.byte	0xff
	.zero		1


	//   ....[117]....
        /*0840*/ 	.word	0x000080d0
        /*0844*/ 	.word	0x00000000
        /*0848*/ 	.word	0x00000000
        /*084c*/ 	.short	0x010a
        /*084e*/ 	.byte	0xff
	.zero		1


	//   ....[118]....
        /*0850*/ 	.word	0x00008120
        /*0854*/ 	.word	0x00000002
        /*0858*/ 	.word	0x00000120
        /*085c*/ 	.short	0x010a
        /*085e*/ 	.byte	0xff
	.zero		1


	//   ....[119]....
        /*0860*/ 	.word	0x00008180
        /*0864*/ 	.word	0x00000002
        /*0868*/ 	.word	0x000000d0
        /*086c*/ 	.short	0x010a
        /*086e*/ 	.byte	0xff
	.zero		1


	//   ....[120]....
        /*0870*/ 	.word	0x000081d0
        /*0874*/ 	.word	0x00000002
        /*0878*/ 	.word	0x000000c0
        /*087c*/ 	.short	0x010a
        /*087e*/ 	.byte	0xff
	.zero		1


	//   ....[121]....
        /*0880*/ 	.word	0x00008230
        /*0884*/ 	.word	0x00000000
        /*0888*/ 	.word	0x000000d0
        /*088c*/ 	.short	0x010a
        /*088e*/ 	.byte	0xff
	.zero		1


	//   ....[122]....
        /*0890*/ 	.word	0x00008290
        /*0894*/ 	.word	0x00000005
        /*0898*/ 	.word	0x00000008
        /*089c*/ 	.short	0x010a
        /*089e*/ 	.byte	0xff
	.zero		1


	//   ....[123]....
        /*08a0*/ 	.word	0x00008380
        /*08a4*/ 	.word	0x00000000
        /*08a8*/ 	.word	0x00000008
        /*08ac*/ 	.short	0x010a
        /*08ae*/ 	.byte	0xff
	.zero		1


	//   ....[124]....
        /*08b0*/ 	.word	0x000083d0
        /*08b4*/ 	.word	0x00000000
        /*08b8*/ 	.word	0x000000c0
        /*08bc*/ 	.short	0x010a
        /*08be*/ 	.byte	0xff
	.zero		1


	//   ....[125]....
        /*08c0*/ 	.word	0x00008430
        /*08c4*/ 	.word	0x00000000
        /*08c8*/ 	.word	0x00000100
        /*08cc*/ 	.short	0x010a
        /*08ce*/ 	.byte	0xff
	.zero		1


	//   ....[126]....
        /*08d0*/ 	.word	0x00008490
        /*08d4*/ 	.word	0x00000000
        /*08d8*/ 	.word	0x00000000
        /*08dc*/ 	.short	0x010a
        /*08de*/ 	.byte	0xff
	.zero		1


	//   ....[127]....
        /*08e0*/ 	.word	0x000084f0
        /*08e4*/ 	.word	0x00000000
        /*08e8*/ 	.word	0x00000000
        /*08ec*/ 	.short	0x010a
        /*08ee*/ 	.byte	0xff
	.zero		1


	//   ....[128]....
        /*08f0*/ 	.word	0x00008550
        /*08f4*/ 	.word	0x00000000
        /*08f8*/ 	.word	0x00000000
        /*08fc*/ 	.short	0x010a
        /*08fe*/ 	.byte	0xff
	.zero		1


	//   ....[129]....
        /*0900*/ 	.word	0x000085b0
        /*0904*/ 	.word	0x00000000
        /*0908*/ 	.word	0x00000000
        /*090c*/ 	.short	0x010a
        /*090e*/ 	.byte	0xff
	.zero		1


	//   ....[130]....
        /*0910*/ 	.word	0x00008610
        /*0914*/ 	.word	0x00000000
        /*0918*/ 	.word	0x00000140
        /*091c*/ 	.short	0x010a
        /*091e*/ 	.byte	0xff
	.zero		1


	//   ....[131]....
        /*0920*/ 	.word	0x00008660
        /*0924*/ 	.word	0x00000003
        /*0928*/ 	.word	0x000000c0
        /*092c*/ 	.short	0x010a
        /*092e*/ 	.byte	0xff
	.zero		1


	//   ....[132]....
        /*0930*/ 	.word	0x000086c0
        /*0934*/ 	.word	0x00000000
        /*0938*/ 	.word	0x000000b8
        /*093c*/ 	.short	0x010a
        /*093e*/ 	.byte	0xff
	.zero		1


	//   ....[133]....
        /*0940*/ 	.word	0x00008720
        /*0944*/ 	.word	0x00000000
        /*0948*/ 	.word	0x000000a8
        /*094c*/ 	.short	0x010a
        /*094e*/ 	.byte	0xff
	.zero		1


	//   ....[134]....
        /*0950*/ 	.word	0x00008770
        /*0954*/ 	.word	0x00000003
        /*0958*/ 	.word	0x000000c0
        /*095c*/ 	.short	0x010a
        /*095e*/ 	.byte	0xff
	.zero		1


	//   ....[135]....
        /*0960*/ 	.word	0x000087d0
        /*0964*/ 	.word	0x00000000
        /*0968*/ 	.word	0x000000a0
        /*096c*/ 	.short	0x010a
        /*096e*/ 	.byte	0xff
	.zero		1


	//   ....[136]....
        /*0970*/ 	.word	0x00008820
        /*0974*/ 	.word	0x00000095
        /*0978*/ 	.word	0x000000e0
        /*097c*/ 	.short	0x010a
        /*097e*/ 	.byte	0xff
	.zero		1


	//----- nvinfo : EIATTR_NUM_MBARRIERS
	.align		4
.L_47:
        /*0980*/ 	.byte	0x03, 0x38
        /*0982*/ 	.short	0x0029


	//----- nvinfo : EIATTR_EXIT_INSTR_OFFSETS
	.align		4
        /*0984*/ 	.byte	0x04, 0x1c
        /*0986*/ 	.short	(.L_49 - .L_48)


	//   ....[0]....
.L_48:
        /*0988*/ 	.word	0x00002f50


	//   ....[1]....
        /*098c*/ 	.word	0x00003440


	//   ....[2]....
        /*0990*/ 	.word	0x000034a0


	//   ....[3]....
        /*0994*/ 	.word	0x00004820


	//   ....[4]....
        /*0998*/ 	.word	0x000054f0


	//   ....[5]....
        /*099c*/ 	.word	0x00005530


	//   ....[6]....
        /*09a0*/ 	.word	0x00007c50


	//----- nvinfo : EIATTR_MAX_THREADS
	.align		4
.L_49:
        /*09a4*/ 	.byte	0x04, 0x05
        /*09a6*/ 	.short	(.L_51 - .L_50)
.L_50:
        /*09a8*/ 	.word	0x00000100
        /*09ac*/ 	.word	0x00000001
        /*09b0*/ 	.word	0x00000001


	//----- nvinfo : EIATTR_CRS_STACK_SIZE
	.align		4
.L_51:
        /*09b4*/ 	.byte	0x04, 0x1e
        /*09b6*/ 	.short	(.L_53 - .L_52)
.L_52:
        /*09b8*/ 	.word	0x00000000


	//----- nvinfo : EIATTR_CBANK_PARAM_SIZE
	.align		4
.L_53:
        /*09bc*/ 	.byte	0x03, 0x19
        /*09be*/ 	.short	0x0800


	//----- nvinfo : EIATTR_PARAM_CBANK
	.align		4
        /*09c0*/ 	.byte	0x04, 0x0a
        /*09c2*/ 	.short	(.L_55 - .L_54)
	.align		4
.L_54:
        /*09c4*/ 	.word	index@(.nv.constant0._ZN7cutlass13device_kernelINS_4gemm6kernel13GemmUniversalIN4cute5tupleIJiiiiEEENS1_10collective13CollectiveMmaINS1_35MainloopSm100TmaUmmaWarpSpecializedILi10ELi2ELi4ENS5_IJNS4_1CILi8EEENSA_ILi1EEESC_EEEEENS5_IJNSA_ILi256EEENSA_ILi64EEENSA_ILi128EEEEEEaNS5_IJlSC_lEEEaSJ_NS4_8TiledMMAINS4_8MMA_AtomIJNS4_21SM100_MMA_S8_2x1SM_SSIaaiLi256ELi64ELNS4_4UMMA5MajorE0ELSO_0ELNSN_8SaturateE0EEEEEENS4_6LayoutINS5_IJSC_SC_SC_EEENS5_IJNSA_ILi0EEESU_SU_EEEEENS5_IJNS4_10UnderscoreESX_SX_EEEEENS4_18SM100_TMA_2SM_LOADENS4_14ComposedLayoutINS4_7SwizzleILi3ELi4ELi3EEENS4_18smem_ptr_flag_bitsILi8EEENSS_INS5_IJSB_SH_EEENS5_IJSH_SC_EEEEEEEvNS4_8identityENS4_28SM100_TMA_2SM_LOAD_MULTICASTES19_vS1A_EENS_8epilogue10collective18CollectiveEpilogueINS1D_23Sm100TmaWarpSpecializedILi1ELi1ELi64ELb0ELb0EEEJNS5_IJSH_SG_SH_EEENS5_IJNSS_ISH_SC_EENSS_ISG_SC_EEEEEaSJ_aSJ_NS1D_6fusion15FusionCallbacksIS1H_NS1M_17LinearCombinationIaiaiLNS_15FloatRoundStyleE2EEES1I_S1L_JEEENS4_5SM1004TMEM4LOAD26SM100_TMEM_LOAD_32dp32b64xENS4_13SM90_TMA_LOADENS11_INS12_ILi2ELi4ELi3EEES15_NSS_INS5_IJSB_SG_EEENS5_IJSG_SC_EEEEEEENS4_39AutoVectorizingCopyWithAssumedAlignmentILi128EEENS4_14SM90_TMA_STOREES21_S23_S23_EEEvvEEEEvNT_6ParamsE)
        /*09c8*/ 	.short	0x0380
        /*09ca*/ 	.short	0x0800


	//----- nvinfo : EIATTR_SW_WAR
	.align		4
.L_55:
        /*09cc*/ 	.byte	0x04, 0x36
        /*09ce*/ 	.short	(.L_57 - .L_56)
.L_56:
        /*09d0*/ 	.word	0x00000008
.L_57:


//--------------------- .nv.callgraph             --------------------------
	.section	.nv.callgraph,"",@"SHT_CUDA_CALLGRAPH"
	.align	4
	.sectionentsize	8
	.align		4
        /*0000*/ 	.word	0x00000000
	.align		4
        /*0004*/ 	.word	0xffffffff
	.align		4
        /*0008*/ 	.word	index@(_ZN7cutlass13device_kernelINS_4gemm6kernel13GemmUniversalIN4cute5tupleIJiiiiEEENS1_10collective13CollectiveMmaINS1_35MainloopSm100TmaUmmaWarpSpecializedILi10ELi2ELi4ENS5_IJNS4_1CILi8EEENSA_ILi1EEESC_EEEEENS5_IJNSA_ILi256EEENSA_ILi64EEENSA_ILi128EEEEEEaNS5_IJlSC_lEEEaSJ_NS4_8TiledMMAINS4_8MMA_AtomIJNS4_21SM100_MMA_S8_2x1SM_SSIaaiLi256ELi64ELNS4_4UMMA5MajorE0ELSO_0ELNSN_8SaturateE0EEEEEENS4_6LayoutINS5_IJSC_SC_SC_EEENS5_IJNSA_ILi0EEESU_SU_EEEEENS5_IJNS4_10UnderscoreESX_SX_EEEEENS4_18SM100_TMA_2SM_LOADENS4_14ComposedLayoutINS4_7SwizzleILi3ELi4ELi3EEENS4_18smem_ptr_flag_bitsILi8EEENSS_INS5_IJSB_SH_EEENS5_IJSH_SC_EEEEEEEvNS4_8identityENS4_28SM100_TMA_2SM_LOAD_MULTICASTES19_vS1A_EENS_8epilogue10collective18CollectiveEpilogueINS1D_23Sm100TmaWarpSpecializedILi1ELi1ELi64ELb0ELb0EEEJNS5_IJSH_SG_SH_EEENS5_IJNSS_ISH_SC_EENSS_ISG_SC_EEEEEaSJ_aSJ_NS1D_6fusion15FusionCallbacksIS1H_NS1M_17LinearCombinationIaiaiLNS_15FloatRoundStyleE2EEES1I_S1L_JEEENS4_5SM1004TMEM4LOAD26SM100_TMEM_LOAD_32dp32b64xENS4_13SM90_TMA_LOADENS11_INS12_ILi2ELi4ELi3EEES15_NSS_INS5_IJSB_SG_EEENS5_IJSG_SC_EEEEEEENS4_39AutoVectorizingCopyWithAssumedAlignmentILi128EEENS4_14SM90_TMA_STOREES21_S23_S23_EEEvvEEEEvNT_6ParamsE)
	.align		4
        /*000c*/ 	.word	index@(__assertfail)
	.align		4
        /*0010*/ 	.word	0x00000000
	.align		4
        /*0014*/ 	.word	0xfffffffe
	.align		4
        /*0018*/ 	.word	0x00000000
	.align		4
        /*001c*/ 	.word	0xfffffffd
	.align		4
        /*0020*/ 	.word	0x00000000
	.align		4
        /*0024*/ 	.word	0xfffffffc


//--------------------- .nv.constant4             --------------------------
	.section	.nv.constant4,"a",@progbits
	.align	8
	.align		8
.nv.constant4:
        /*0000*/ 	.dword	__assertfail
	.align		8
        /*0008*/ 	.dword	__unnamed_1
	.align		8
        /*0010*/ 	.dword	__unnamed_2
	.align		8
        /*0018*/ 	.dword	_ZN40_INTERNAL_b981dd94_4_k_cu_e6a75ffe_351924cuda3std3__45__cpo5beginE
	.align		8
        /*0020*/ 	.dword	_ZN40_INTERNAL_b981dd94_4_k_cu_e6a75ffe_351924cuda3std3__45__cpo3endE
	.align		8
        /*0028*/ 	.dword	_ZN40_INTERNAL_b981dd94_4_k_cu_e6a75ffe_351924cuda3std3__45__cpo6cbeginE
	.align		8
        /*0030*/ 	.dword	_ZN40_INTERNAL_b981dd94_4_k_cu_e6a75ffe_351924cuda3std3__45__cpo4cendE
	.align		8
        /*0038*/ 	.dword	_ZN40_INTERNAL_b981dd94_4_k_cu_e6a75ffe_351924cuda3std3__442_GLOBAL__N__b981dd94_4_k_cu_e6a75ffe_351926ignoreE
	.align		8
        /*0040*/ 	.dword	_ZN40_INTERNAL_b981dd94_4_k_cu_e6a75ffe_351924cuda3std3__419piecewise_constructE
	.align		8
        /*0048*/ 	.dword	_ZN40_INTERNAL_b981dd94_4_k_cu_e6a75ffe_351924cuda3std3__48in_placeE
	.align		8
        /*0050*/ 	.dword	_ZN40_INTERNAL_b981dd94_4_k_cu_e6a75ffe_351924cuda3std6ranges3__45__cpo4swapE
	.align		8
        /*0058*/ 	.dword	_ZN40_INTERNAL_b981dd94_4_k_cu_e6a75ffe_351924cuda3std6ranges3__45__cpo9iter_moveE
	.align		8
        /*0060*/ 	.dword	_ZN40_INTERNAL_b981dd94_4_k_cu_e6a75ffe_351924cute7productE
	.align		8
        /*0068*/ 	.dword	_ZN40_INTERNAL_b981dd94_4_k_cu_e6a75ffe_351924cute1_E
	.align		8
        /*0070*/ 	.dword	$str$25
	.align		8
        /*0078*/ 	.dword	$str$26
	.align		8
        /*0080*/ 	.dword	$str$27
	.align		8
        /*0088*/ 	.dword	$str$28


//--------------------- .text._ZN7cutlass13device_kernelINS_4gemm6kernel13GemmUniversalIN4cute5tupleIJiiiiEEENS1_10collective13CollectiveMmaINS1_35MainloopSm100TmaUmmaWarpSpecializedILi10ELi2ELi4ENS5_IJNS4_1CILi8EEENSA_ILi1EEESC_EEEEENS5_IJNSA_ILi256EEENSA_ILi64EEENSA_ILi128EEEEEEaNS5_IJlSC_lEEEaSJ_NS4_8TiledMMAINS4_8MMA_AtomIJNS4_21SM100_MMA_S8_2x1SM_SSIaaiLi256ELi64ELNS4_4UMMA5MajorE0ELSO_0ELNSN_8SaturateE0EEEEEENS4_6LayoutINS5_IJSC_SC_SC_EEENS5_IJNSA_ILi0EEESU_SU_EEEEENS5_IJNS4_10UnderscoreESX_SX_EEEEENS4_18SM100_TMA_2SM_LOADENS4_14ComposedLayoutINS4_7SwizzleILi3ELi4ELi3EEENS4_18smem_ptr_flag_bitsILi8EEENSS_INS5_IJSB_SH_EEENS5_IJSH_SC_EEEEEEEvNS4_8identityENS4_28SM100_TMA_2SM_LOAD_MULTICASTES19_vS1A_EENS_8epilogue10collective18CollectiveEpilogueINS1D_23Sm100TmaWarpSpecializedILi1ELi1ELi64ELb0ELb0EEEJNS5_IJSH_SG_SH_EEENS5_IJNSS_ISH_SC_EENSS_ISG_SC_EEEEEaSJ_aSJ_NS1D_6fusion15FusionCallbacksIS1H_NS1M_17LinearCombinationIaiaiLNS_15FloatRoundStyleE2EEES1I_S1L_JEEENS4_5SM1004TMEM4LOAD26SM100_TMEM_LOAD_32dp32b64xENS4_13SM90_TMA_LOADENS11_INS12_ILi2ELi4ELi3EEES15_NSS_INS5_IJSB_SG_EEENS5_IJSG_SC_EEEEEEENS4_39AutoVectorizingCopyWithAssumedAlignmentILi128EEENS4_14SM90_TMA_STOREES21_S23_S23_EEEvvEEEEvNT_6ParamsE --------------------------
	.section	.text._ZN7cutlass13device_kernelINS_4gemm6kernel13GemmUniversalIN4cute5tupleIJiiiiEEENS1_10collective13CollectiveMmaINS1_35MainloopSm100TmaUmmaWarpSpecializedILi10ELi2ELi4ENS5_IJNS4_1CILi8EEENSA_ILi1EEESC_EEEEENS5_IJNSA_ILi256EEENSA_ILi64EEENSA_ILi128EEEEEEaNS5_IJlSC_lEEEaSJ_NS4_8TiledMMAINS4_8MMA_AtomIJNS4_21SM100_MMA_S8_2x1SM_SSIaaiLi256ELi64ELNS4_4UMMA5MajorE0ELSO_0ELNSN_8SaturateE0EEEEEENS4_6LayoutINS5_IJSC_SC_SC_EEENS5_IJNSA_ILi0EEESU_SU_EEEEENS5_IJNS4_10UnderscoreESX_SX_EEEEENS4_18SM100_TMA_2SM_LOADENS4_14ComposedLayoutINS4_7SwizzleILi3ELi4ELi3EEENS4_18smem_ptr_flag_bitsILi8EEENSS_INS5_IJSB_SH_EEENS5_IJSH_SC_EEEEEEEvNS4_8identityENS4_28SM100_TMA_2SM_LOAD_MULTICASTES19_vS1A_EENS_8epilogue10collective18CollectiveEpilogueINS1D_23Sm100TmaWarpSpecializedILi1ELi1ELi64ELb0ELb0EEEJNS5_IJSH_SG_SH_EEENS5_IJNSS_ISH_SC_EENSS_ISG_SC_EEEEEaSJ_aSJ_NS1D_6fusion15FusionCallbacksIS1H_NS1M_17LinearCombinationIaiaiLNS_15FloatRoundStyleE2EEES1I_S1L_JEEENS4_5SM1004TMEM4LOAD26SM100_TMEM_LOAD_32dp32b64xENS4_13SM90_TMA_LOADENS11_INS12_ILi2ELi4ELi3EEES15_NSS_INS5_IJSB_SG_EEENS5_IJSG_SC_EEEEEEENS4_39AutoVectorizingCopyWithAssumedAlignmentILi128EEENS4_14SM90_TMA_STOREES21_S23_S23_EEEvvEEEEvNT_6ParamsE,"ax",@progbits
	.align	128
.text._ZN7cutlass13device_kernelINS_4gemm6kernel13GemmUniversalIN4cute5tupleIJiiiiEEENS1_10collective13CollectiveMmaINS1_35MainloopSm100TmaUmmaWarpSpecializedILi10ELi2ELi4ENS5_IJNS4_1CILi8EEENSA_ILi1EEESC_EEEEENS5_IJNSA_ILi256EEENSA_ILi64EEENSA_ILi128EEEEEEaNS5_IJlSC_lEEEaSJ_NS4_8TiledMMAINS4_8MMA_AtomIJNS4_21SM100_MMA_S8_2x1SM_SSIaaiLi256ELi64ELNS4_4UMMA5MajorE0ELSO_0ELNSN_8SaturateE0EEEEEENS4_6LayoutINS5_IJSC_SC_SC_EEENS5_IJNSA_ILi0EEESU_SU_EEEEENS5_IJNS4_10UnderscoreESX_SX_EEEEENS4_18SM100_TMA_2SM_LOADENS4_14ComposedLayoutINS4_7SwizzleILi3ELi4ELi3EEENS4_18smem_ptr_flag_bitsILi8EEENSS_INS5_IJSB_SH_EEENS5_IJSH_SC_EEEEEEEvNS4_8identityENS4_28SM100_TMA_2SM_LOAD_MULTICASTES19_vS1A_EENS_8epilogue10collective18CollectiveEpilogueINS1D_23Sm100TmaWarpSpecializedILi1ELi1ELi64ELb0ELb0EEEJNS5_IJSH_SG_SH_EEENS5_IJNSS_ISH_SC_EENSS_ISG_SC_EEEEEaSJ_aSJ_NS1D_6fusion15FusionCallbacksIS1H_NS1M_17LinearCombinationIaiaiLNS_15FloatRoundStyleE2EEES1I_S1L_JEEENS4_5SM1004TMEM4LOAD26SM100_TMEM_LOAD_32dp32b64xENS4_13SM90_TMA_LOADENS11_INS12_ILi2ELi4ELi3EEES15_NSS_INS5_IJSB_SG_EEENS5_IJSG_SC_EEEEEEENS4_39AutoVectorizingCopyWithAssumedAlignmentILi128EEENS4_14SM90_TMA_STOREES21_S23_S23_EEEvvEEEEvNT_6ParamsE:
        .type           _ZN7cutlass13device_kernelINS_4gemm6kernel13GemmUniversalIN4cute5tupleIJiiiiEEENS1_10collective13CollectiveMmaINS1_35MainloopSm100TmaUmmaWarpSpecializedILi10ELi2ELi4ENS5_IJNS4_1CILi8EEENSA_ILi1EEESC_EEEEENS5_IJNSA_ILi256EEENSA_ILi64EEENSA_ILi128EEEEEEaNS5_IJlSC_lEEEaSJ_NS4_8TiledMMAINS4_8MMA_AtomIJNS4_21SM100_MMA_S8_2x1SM_SSIaaiLi256ELi64ELNS4_4UMMA5MajorE0ELSO_0ELNSN_8SaturateE0EEEEEENS4_6LayoutINS5_IJSC_SC_SC_EEENS5_IJNSA_ILi0EEESU_SU_EEEEENS5_IJNS4_10UnderscoreESX_SX_EEEEENS4_18SM100_TMA_2SM_LOADENS4_14ComposedLayoutINS4_7SwizzleILi3ELi4ELi3EEENS4_18smem_ptr_flag_bitsILi8EEENSS_INS5_IJSB_SH_EEENS5_IJSH_SC_EEEEEEEvNS4_8identityENS4_28SM100_TMA_2SM_LOAD_MULTICASTES19_vS1A_EENS_8epilogue10collective18CollectiveEpilogueINS1D_23Sm100TmaWarpSpecializedILi1ELi1ELi64ELb0ELb0EEEJNS5_IJSH_SG_SH_EEENS5_IJNSS_ISH_SC_EENSS_ISG_SC_EEEEEaSJ_aSJ_NS1D_6fusion15FusionCallbacksIS1H_NS1M_17LinearCombinationIaiaiLNS_15FloatRoundStyleE2EEES1I_S1L_JEEENS4_5SM1004TMEM4LOAD26SM100_TMEM_LOAD_32dp32b64xENS4_13SM90_TMA_LOADENS11_INS12_ILi2ELi4ELi3EEES15_NSS_INS5_IJSB_SG_EEENS5_IJSG_SC_EEEEEEENS4_39AutoVectorizingCopyWithAssumedAlignmentILi128EEENS4_14SM90_TMA_STOREES21_S23_S23_EEEvvEEEEvNT_6ParamsE,@function
        .size           _ZN7cutlass13device_kernelINS_4gemm6kernel13GemmUniversalIN4cute5tupleIJiiiiEEENS1_10collective13CollectiveMmaINS1_35MainloopSm100TmaUmmaWarpSpecializedILi10ELi2ELi4ENS5_IJNS4_1CILi8EEENSA_ILi1EEESC_EEEEENS5_IJNSA_ILi256EEENSA_ILi64EEENSA_ILi128EEEEEEaNS5_IJlSC_lEEEaSJ_NS4_8TiledMMAINS4_8MMA_AtomIJNS4_21SM100_MMA_S8_2x1SM_SSIaaiLi256ELi64ELNS4_4UMMA5MajorE0ELSO_0ELNSN_8SaturateE0EEEEEENS4_6LayoutINS5_IJSC_SC_SC_EEENS5_IJNSA_ILi0EEESU_SU_EEEEENS5_IJNS4_10UnderscoreESX_SX_EEEEENS4_18SM100_TMA_2SM_LOADENS4_14ComposedLayoutINS4_7SwizzleILi3ELi4ELi3EEENS4_18smem_ptr_flag_bitsILi8EEENSS_INS5_IJSB_SH_EEENS5_IJSH_SC_EEEEEEEvNS4_8identityENS4_28SM100_TMA_2SM_LOAD_MULTICASTES19_vS1A_EENS_8epilogue10collective18CollectiveEpilogueINS1D_23Sm100TmaWarpSpecializedILi1ELi1ELi64ELb0ELb0EEEJNS5_IJSH_SG_SH_EEENS5_IJNSS_ISH_SC_EENSS_ISG_SC_EEEEEaSJ_aSJ_NS1D_6fusion15FusionCallbacksIS1H_NS1M_17LinearCombinationIaiaiLNS_15FloatRoundStyleE2EEES1I_S1L_JEEENS4_5SM1004TMEM4LOAD26SM100_TMEM_LOAD_32dp32b64xENS4_13SM90_TMA_LOADENS11_INS12_ILi2ELi4ELi3EEES15_NSS_INS5_IJSB_SG_EEENS5_IJSG_SC_EEEEEEENS4_39AutoVectorizingCopyWithAssumedAlignmentILi128EEENS4_14SM90_TMA_STOREES21_S23_S23_EEEvvEEEEvNT_6ParamsE,(.L_x_168 - _ZN7cutlass13device_kernelINS_4gemm6kernel13GemmUniversalIN4cute5tupleIJiiiiEEENS1_10collective13CollectiveMmaINS1_35MainloopSm100TmaUmmaWarpSpecializedILi10ELi2ELi4ENS5_IJNS4_1CILi8EEENSA_ILi1EEESC_EEEEENS5_IJNSA_ILi256EEENSA_ILi64EEENSA_ILi128EEEEEEaNS5_IJlSC_lEEEaSJ_NS4_8TiledMMAINS4_8MMA_AtomIJNS4_21SM100_MMA_S8_2x1SM_SSIaaiLi256ELi64ELNS4_4UMMA5MajorE0ELSO_0ELNSN_8SaturateE0EEEEEENS4_6LayoutINS5_IJSC_SC_SC_EEENS5_IJNSA_ILi0EEESU_SU_EEEEENS5_IJNS4_10UnderscoreESX_SX_EEEEENS4_18SM100_TMA_2SM_LOADENS4_14ComposedLayoutINS4_7SwizzleILi3ELi4ELi3EEENS4_18smem_ptr_flag_bitsILi8EEENSS_INS5_IJSB_SH_EEENS5_IJSH_SC_EEEEEEEvNS4_8identityENS4_28SM100_TMA_2SM_LOAD_MULTICASTES19_vS1A_EENS_8epilogue10collective18CollectiveEpilogueINS1D_23Sm100TmaWarpSpecializedILi1ELi1ELi64ELb0ELb0EEEJNS5_IJSH_SG_SH_EEENS5_IJNSS_ISH_SC_EENSS_ISG_SC_EEEEEaSJ_aSJ_NS1D_6fusion15FusionCallbacksIS1H_NS1M_17LinearCombinationIaiaiLNS_15FloatRoundStyleE2EEES1I_S1L_JEEENS4_5SM1004TMEM4LOAD26SM100_TMEM_LOAD_32dp32b64xENS4_13SM90_TMA_LOADENS11_INS12_ILi2ELi4ELi3EEES15_NSS_INS5_IJSB_SG_EEENS5_IJSG_SC_EEEEEEENS4_39AutoVectorizingCopyWithAssumedAlignmentILi128EEENS4_14SM90_TMA_STOREES21_S23_S23_EEEvvEEEEvNT_6ParamsE)
        .other          _ZN7cutlass13device_kernelINS_4gemm6kernel13GemmUniversalIN4cute5tupleIJiiiiEEENS1_10collective13CollectiveMmaINS1_35MainloopSm100TmaUmmaWarpSpecializedILi10ELi2ELi4ENS5_IJNS4_1CILi8EEENSA_ILi1EEESC_EEEEENS5_IJNSA_ILi256EEENSA_ILi64EEENSA_ILi128EEEEEEaNS5_IJlSC_lEEEaSJ_NS4_8TiledMMAINS4_8MMA_AtomIJNS4_21SM100_MMA_S8_2x1SM_SSIaaiLi256ELi64ELNS4_4UMMA5MajorE0ELSO_0ELNSN_8SaturateE0EEEEEENS4_6LayoutINS5_IJSC_SC_SC_EEENS5_IJNSA_ILi0EEESU_SU_EEEEENS5_IJNS4_10UnderscoreESX_SX_EEEEENS4_18SM100_TMA_2SM_LOADENS4_14ComposedLayoutINS4_7SwizzleILi3ELi4ELi3EEENS4_18smem_ptr_flag_bitsILi8EEENSS_INS5_IJSB_SH_EEENS5_IJSH_SC_EEEEEEEvNS4_8identityENS4_28SM100_TMA_2SM_LOAD_MULTICASTES19_vS1A_EENS_8epilogue10collective18CollectiveEpilogueINS1D_23Sm100TmaWarpSpecializedILi1ELi1ELi64ELb0ELb0EEEJNS5_IJSH_SG_SH_EEENS5_IJNSS_ISH_SC_EENSS_ISG_SC_EEEEEaSJ_aSJ_NS1D_6fusion15FusionCallbacksIS1H_NS1M_17LinearCombinationIaiaiLNS_15FloatRoundStyleE2EEES1I_S1L_JEEENS4_5SM1004TMEM4LOAD26SM100_TMEM_LOAD_32dp32b64xENS4_13SM90_TMA_LOADENS11_INS12_ILi2ELi4ELi3EEES15_NSS_INS5_IJSB_SG_EEENS5_IJSG_SC_EEEEEEENS4_39AutoVectorizingCopyWithAssumedAlignmentILi128EEENS4_14SM90_TMA_STOREES21_S23_S23_EEEvvEEEEvNT_6ParamsE,@"STO_CUDA_ENTRY STV_DEFAULT"
_ZN7cutlass13device_kernelINS_4gemm6kernel13GemmUniversalIN4cute5tupleIJiiiiEEENS1_10collective13CollectiveMmaINS1_35MainloopSm100TmaUmmaWarpSpecializedILi10ELi2ELi4ENS5_IJNS4_1CILi8EEENSA_ILi1EEESC_EEEEENS5_IJNSA_ILi256EEENSA_ILi64EEENSA_ILi128EEEEEEaNS5_IJlSC_lEEEaSJ_NS4_8TiledMMAINS4_8MMA_AtomIJNS4_21SM100_MMA_S8_2x1SM_SSIaaiLi256ELi64ELNS4_4UMMA5MajorE0ELSO_0ELNSN_8SaturateE0EEEEEENS4_6LayoutINS5_IJSC_SC_SC_EEENS5_IJNSA_ILi0EEESU_SU_EEEEENS5_IJNS4_10UnderscoreESX_SX_EEEEENS4_18SM100_TMA_2SM_LOADENS4_14ComposedLayoutINS4_7SwizzleILi3ELi4ELi3EEENS4_18smem_ptr_flag_bitsILi8EEENSS_INS5_IJSB_SH_EEENS5_IJSH_SC_EEEEEEEvNS4_8identityENS4_28SM100_TMA_2SM_LOAD_MULTICASTES19_vS1A_EENS_8epilogue10collective18CollectiveEpilogueINS1D_23Sm100TmaWarpSpecializedILi1ELi1ELi64ELb0ELb0EEEJNS5_IJSH_SG_SH_EEENS5_IJNSS_ISH_SC_EENSS_ISG_SC_EEEEEaSJ_aSJ_NS1D_6fusion15FusionCallbacksIS1H_NS1M_17LinearCombinationIaiaiLNS_15FloatRoundStyleE2EEES1I_S1L_JEEENS4_5SM1004TMEM4LOAD26SM100_TMEM_LOAD_32dp32b64xENS4_13SM90_TMA_LOADENS11_INS12_ILi2ELi4ELi3EEES15_NSS_INS5_IJSB_SG_EEENS5_IJSG_SC_EEEEEEENS4_39AutoVectorizingCopyWithAssumedAlignmentILi128EEENS4_14SM90_TMA_STOREES21_S23_S23_EEEvvEEEEvNT_6ParamsE:
[----:B------:R-:W1:Y:S01]  /*0000*/  LDC R1, c[0x0][0x37c] ;  /* 0x0000df00ff017b82 */ /* 0x000e620000000800 */
[----:B------:R-:W2:Y:S01]  /*0010*/  S2R R142, SR_TID.X ;  /* 0x00000000008e7919 */ /* 0x000ea20000002100 */
[----:B------:R-:W3:Y:S06]  /*0020*/  LDCU.64 UR8, c[0x0][0x890] ;  /* 0x00011200ff0877ac */ /* 0x000eec0008000a00 */
[----:B------:R-:W4:Y:S01]  /*0030*/  S2UR UR55, SR_CgaCtaId ;  /* 0x00000000003779c3 */ /* 0x000f220000008800 */
[----:B------:R-:W-:Y:S02]  /*0040*/  PRMT R147, RZ, 0x7610, R147 ;  /* 0x00007610ff937816 */ /* 0x000fe40000000093 */
[----:B------:R-:W-:Y:S01]  /*0050*/  ELECT P1, URZ, PT ;  /* 0x0000000000ff782f */ /* 0x000fe20003820000 */
[----:B---3--:R-:W-:-:S04]  /*0060*/  UISETP.NE.U32.AND UP0, UPT, UR8, URZ, UPT ;  /* 0x000000ff0800728c */ /* 0x008fc8000bf05070 */
[----:B------:R-:W-:Y:S02]  /*0070*/  UISETP.NE.AND.EX UP0, UPT, UR9, URZ, UPT, UP0 ;  /* 0x000000ff0900728c */ /* 0x000fe4000bf05300 */
[----:B----4-:R-:W-:Y:S02]  /*0080*/  ULOP3.LUT UR47, UR55, 0x1, URZ, 0xc0, !UPT ;  /* 0x00000001372f7892 */ /* 0x010fe4000f8ec0ff */
[----:B------:R-:W-:Y:S01]  /*0090*/  ULOP3.LUT UR48, UR55, 0x1, URZ, 0x3c, !UPT ;  /* 0x0000000137307892 */ /* 0x000fe2000f8e3cff */
[----:B--2---:R-:W-:-:S05]  /*00a0*/  SHF.R.U32.HI R148, RZ, 0x5, R142 ;  /* 0x00000005ff947819 */ /* 0x004fca000001168e */
[----:B------:R-:W2:Y:S02]  /*00b0*/  SHFL.IDX PT, R0, R148, RZ, 0x1f ;  /* 0x00001fff94007589 */ /* 0x000ea400000e0000 */
[----:B--2---:R-:W-:Y:S01]  /*00c0*/  R2UR UR20, R0 ;  /* 0x00000000001472ca */ /* 0x004fe200000e0000 */
[----:B-1----:R-:W-:-:S14]  /*00d0*/  BRA.U UP0, `(.L_x_0) ;  /* 0x0000000100307547 */ /* 0x002fdc000b800000 */
[----:B------:R-:W1:Y:S02]  /*00e0*/  LDCU.64 UR4, c[0x0][0x888] ;  /* 0x00011100ff0477ac */ /* 0x000e640008000a00 */
[----:B-1----:R-:W-:-:S04]  /*00f0*/  UISETP.NE.U32.AND UP0, UPT, UR4, URZ, UPT ;  /* 0x000000ff0400728c */ /* 0x002fc8000bf05070 */
[----:B------:R-:W-:-:S09]  /*0100*/  UISETP.NE.AND.EX UP0, UPT, UR5, URZ, UPT, UP0 ;  /* 0x000000ff0500728c */ /* 0x000fd2000bf05300 */
[----:B------:R-:W-:Y:S05]  /*0110*/  BRA.U !UP0, `(.L_x_1) ;  /* 0x0000000108147547 */ /* 0x000fea000b800000 */
[----:B------:R-:W1:Y:S01]  /*0120*/  LDC.64 R72, c[0x0][0x888] ;  /* 0x00022200ff487b82 */ /* 0x000e620000000a00 */
[----:B------:R-:W1:Y:S02]  /*0130*/  LDCU.64 UR4, c[0x0][0x358] ;  /* 0x00006b00ff0477ac */ /* 0x000e640008000a00 */
[----:B-1----:R1:W5:Y:S01]  /*0140*/  LDG.E R72, desc[UR4][R72.64] ;  /* 0x0000000448487981 */ /* 0x002362000c1e1900 */
[----:B------:R-:W-:Y:S01]  /*0150*/  HFMA2 R147, -RZ, RZ, 0, 5.9604644775390625e-08 ;  /* 0x00000001ff937431 */ /* 0x000fe200000001ff */
[----:B------:R-:W-:Y:S05]  /*0160*/  BRA `(.L_x_0) ;  /* 0x00000000000c7947 */ /* 0x000fea0003800000 */
.L_x_1:
[----:B------:R-:W1:Y:S01]  /*0170*/  LDCU UR4, c[0x0][0x880] ;  /* 0x00011000ff0477ac */ /* 0x000e620008000800 */
[----:B------:R-:W-:Y:S01]  /*0180*/  HFMA2 R147, -RZ, RZ, 0, 5.9604644775390625e-08 ;  /* 0x00000001ff937431 */ /* 0x000fe200000001ff */
[----:B-1----:R-:W-:-:S07]  /*0190*/  MOV R72, UR4 ;  /* 0x0000000400487c02 */ /* 0x002fce0008000f00 */
.L_x_0:
[----:B------:R-:W2:Y:S02]  /*01a0*/  LDCU.64 UR4, c[0x0][0x8b0] ;  /* 0x00011600ff0477ac */ /* 0x000ea40008000a00 */
[----:B--2---:R-:W-:-:S04]  /*01b0*/  UISETP.NE.U32.AND UP0, UPT, UR4, URZ, UPT ;  /* 0x000000ff0400728c */ /* 0x004fc8000bf05070 */
[----:B------:R-:W-:-:S09]  /*01c0*/  UISETP.NE.AND.EX UP0, UPT, UR5, URZ, UPT, UP0 ;  /* 0x000000ff0500728c */ /* 0x000fd2000bf05300 */
[----:B------:R-:W-:Y:S05]  /*01d0*/  BRA.U UP0, `(.L_x_2) ;  /* 0x0000000100287547 */ /* 0x000fea000b800000 */
[----:B------:R-:W2:Y:S02]  /*01e0*/  LDCU.64 UR4, c[0x0][0x8a8] ;  /* 0x00011500ff0477ac */ /* 0x000ea40008000a00 */
[----:B--2---:R-:W-:-:S04]  /*01f0*/  UISETP.NE.U32.AND UP0, UPT, UR4, URZ, UPT ;  /* 0x000000ff0400728c */ /* 0x004fc8000bf05070 */
[----:B------:R-:W-:-:S09]  /*0200*/  UISETP.NE.AND.EX UP0, UPT, UR5, URZ, UPT, UP0 ;  /* 0x000000ff0500728c */ /* 0x000fd2000bf05300 */
[----:B------:R-:W-:Y:S05]  /*0210*/  BRA.U !UP0, `(.L_x_3) ;  /* 0x0000000108107547 */ /* 0x000fea000b800000 */
[----:B------:R-:W2:Y:S01]  /*0220*/  LDC.64 R70, c[0x0][0x8a8] ;  /* 0x00022a00ff467b82 */ /* 0x000ea20000000a00 */
[----:B------:R-:W2:Y:S02]  /*0230*/  LDCU.64 UR4, c[0x0][0x358] ;  /* 0x00006b00ff0477ac */ /* 0x000ea40008000a00 */
[----:B--2---:R2:W5:Y:S01]  /*0240*/  LDG.E R70, desc[UR4][R70.64] ;  /* 0x0000000446467981 */ /* 0x004562000c1e1900 */
[----:B------:R-:W-:Y:S05]  /*0250*/  BRA `(.L_x_2) ;  /* 0x0000000000087947 */ /* 0x000fea0003800000 */
.L_x_3:
[----:B------:R-:W2:Y:S02]  /*0260*/  LDCU UR4, c[0x0][0x8a0] ;  /* 0x00011400ff0477ac */ /* 0x000ea40008000800 */
[----:B--2---:R-:W-:Y:S02]  /*0270*/  MOV R70, UR4 ;  /* 0x0000000400467c02 */ /* 0x004fe40008000f00 */
.L_x_2:
[----:B------:R-:W-:Y:S01]  /*0280*/  IMAD.U32 R0, RZ, RZ, UR20 ;  /* 0x00000014ff007e24 */ /* 0x000fe2000f8e00ff */
[----:B------:R-:W-:Y:S04]  /*0290*/  BSSY.RECONVERGENT B0, `(.L_x_4) ;  /* 0x000000c000007945 */ /* 0x000fe80003800200 */
[C---:B------:R-:W-:Y:S02]  /*02a0*/  ISETP.NE.OR P2, PT, R0.reuse, 0x1, !P1 ;  /* 0x000000010000780c */ /* 0x040fe40004f45670 */
[----:B------:R-:W-:-:S11]  /*02b0*/  ISETP.NE.OR P0, PT, R0, 0x3, !P1 ;  /* 0x000000030000780c */ /* 0x000fd60004f05670 */
[----:B------:R-:W-:Y:S05]  /*02c0*/  @P2 BRA `(.L_x_5) ;  /* 0x0000000000202947 */ /* 0x000fea0003800000 */
[----:B------:R-:W3:Y:S02]  /*02d0*/  LDCU.64 UR4, c[0x0][0x348] ;  /* 0x00006900ff0477ac */ /* 0x000ee40008000a00 */
[----:B---3--:R-:W-:Y:S02]  /*02e0*/  UIADD3 UR6, UP1, UPT, UR4, 0x80, URZ ;  /* 0x0000008004067890 */ /* 0x008fe4000ff3e0ff */
[----:B------:R-:W-:Y:S02]  /*02f0*/  UIADD3 UR4, UP0, UPT, UR4, 0x180, URZ ;  /* 0x0000018004047890 */ /* 0x000fe4000ff1e0ff */
[----:B------:R-:W-:Y:S02]  /*0300*/  UIADD3.X UR7, UPT, UPT, URZ, UR5, URZ, UP1, !UPT ;  /* 0x00000005ff077290 */ /* 0x000fe40008ffe4ff */
[----:B------:R-:W-:-:S07]  /*0310*/  UIADD3.X UR5, UPT, UPT, URZ, UR5, URZ, UP0, !UPT ;  /* 0x00000005ff057290 */ /* 0x000fce00087fe4ff */
[----:B------:R3:W-:Y:S02]  /*0320*/  UTMACCTL.PF [UR6] ;  /* 0x00000000060079b9 */ /* 0x0007e40008040000 */
[----:B------:R3:W-:Y:S02]  /*0330*/  UTMACCTL.PF [UR4] ;  /* 0x00000000040079b9 */ /* 0x0007e40008040000 */
[----:B---3--:R-:W-:Y:S01]  /*0340*/  NOP ;  /* 0x0000000000007918 */ /* 0x008fe20000000000 */
.L_x_5:
[----:B------:R-:W-:Y:S05]  /*0350*/  BSYNC.RECONVERGENT B0 ;  /* 0x0000000000007941 */ /* 0x000fea0003800200 */
.L_x_4:
[----:B------:R-:W-:Y:S04]  /*0360*/  BSSY.RECONVERGENT B0, `(.L_x_6) ;  /* 0x000000a000007945 */ /* 0x000fe80003800200 */
        /* <DEDUP_REMOVED lines=9> */
.L_x_7:
[----:B------:R-:W-:Y:S05]  /*0400*/  BSYNC.RECONVERGENT B0 ;  /* 0x0000000000007941 */ /* 0x000fea0003800200 */
.L_x_6:
[----:B------:R-:W3:Y:S01]  /*0410*/  LDCU.64 UR4, c[0x0][0x888] ;  /* 0x00011100ff0477ac */ /* 0x000ee20008000a00 */
[----:B------:R-:W-:Y:S02]  /*0420*/  UISETP.EQ.U32.AND UP2, UPT, UR8, URZ, UPT ;  /* 0x000000ff0800728c */ /* 0x000fe4000bf42070 */
[----:B------:R-:W-:Y:S02]  /*0430*/  UPLOP3.LUT UP4, UPT, UPT, UPT, UPT, 0x80, 0x8 ;  /* 0x000000000008789c */ /* 0x000fe40003f8f070 */
[----:B---3--:R-:W-:-:S04]  /*0440*/  UISETP.NE.U32.AND UP0, UPT, UR4, URZ, UPT ;  /* 0x000000ff0400728c */ /* 0x008fc8000bf05070 */
[----:B------:R-:W-:-:S04]  /*0450*/  UISETP.NE.AND.EX UP1, UPT, UR5, URZ, UPT, UP0 ;  /* 0x000000ff0500728c */ /* 0x000fc8000bf25300 */
[----:B------:R-:W-:-:S04]  /*0460*/  UISETP.EQ.OR.EX UP3, UPT, UR9, URZ, !UP1, UP2 ;  /* 0x000000ff0900728c */ /* 0x000fc8000cf62720 */
[----:B------:R-:W-:-:S05]  /*0470*/  UP2UR UR61, UPR, URZ, 0x8 ;  /* 0x00000008ff3d7883 */ /* 0x000fca0008000000 */
[----:B------:R-:W-:Y:S07]  /*0480*/  BRA.U !UP3, `(.L_x_8) ;  /* 0x000000010b207547 */ /* 0x000fee000b800000 */
[----:B-----5:R-:W-:Y:S01]  /*0490*/  R2UR UR5, R72 ;  /* 0x00000000480572ca */ /* 0x020fe200000e0000 */
[----:B------:R-:W-:Y:S02]  /*04a0*/  UISETP.NE.U32.AND UP2, UPT, UR8, URZ, UPT ;  /* 0x000000ff0800728c */ /* 0x000fe4000bf45070 */
[----:B------:R-:W-:Y:S02]  /*04b0*/  USEL UR4, URZ, 0xffffffff, UP1 ;  /* 0xffffffffff047887 */ /* 0x000fe40008800000 */
[----:B------:R-:W-:-:S08]  /*04c0*/  UISETP.NE.AND.EX UP2, UPT, UR9, URZ, UPT, UP2 ;  /* 0x000000ff0900728c */ /* 0x000fd0000bf45320 */
[----:B------:R-:W-:-:S04]  /*04d0*/  UISETP.NE.AND UP0, UPT, UR5, URZ, UPT ;  /* 0x000000ff0500728c */ /* 0x000fc8000bf05270 */
[----:B------:R-:W-:-:S04]  /*04e0*/  @!UP2 USEL UR4, URZ, 0xffffffff, UP0 ;  /* 0xffffffffff04a887 */ /* 0x000fc80008000000 */
[----:B------:R-:W-:-:S04]  /*04f0*/  ULOP3.LUT UR4, UR4, 0x1, URZ, 0xc0, !UPT ;  /* 0x0000000104047892 */ /* 0x000fc8000f8ec0ff */
[----:B------:R-:W-:-:S11]  /*0500*/  UISETP.NE.U32.AND UP4, UPT, UR4, 0x1, UPT ;  /* 0x000000010400788c */ /* 0x000fd6000bf85070 */
.L_x_8:
[----:B------:R-:W3:Y:S01]  /*0510*/  SHFL.IDX PT, R0, R148, RZ, 0x1f ;  /* 0x00001fff94007589 */ /* 0x000ee200000e0000 */
[----:B------:R-:W-:-:S04]  /*0520*/  UISETP.NE.AND UP0, UPT, UR20, 0x2, UPT ;  /* 0x000000021400788c */ /* 0x000fc8000bf05270 */
[----:B------:R-:W-:Y:S02]  /*0530*/  UISETP.EQ.AND UP2, UPT, UR47, URZ, !UP0 ;  /* 0x000000ff2f00728c */ /* 0x000fe4000c742270 */
[----:B------:R-:W-:-:S04]  /*0540*/  USEL UR37, URZ, 0x1, UP0 ;  /* 0x00000001ff257887 */ /* 0x000fc80008000000 */
[----:B------:R-:W-:Y:S02]  /*0550*/  PLOP3.LUT P3, PT, P1, PT, UP2, 0x80, 0x8 ;  /* 0x000000000008781c */ /* 0x000fe40000f6f028 */
[----:B---3--:R-:W-:-:S13]  /*0560*/  ISETP.NE.AND P0, PT, R0, RZ, PT ;  /* 0x000000ff0000720c */ /* 0x008fda0003f05270 */
[----:B------:R-:W-:Y:S05]  /*0570*/  @P0 BRA `(.L_x_9) ;  /* 0x0000000000900947 */ /* 0x000fea0003800000 */
[----:B------:R-:W-:Y:S01]  /*0580*/  ELECT P0, URZ, PT ;  /* 0x0000000000ff782f */ /* 0x000fe20003800000 */
[----:B------:R-:W-:-:S12]  /*0590*/  BSSY.RECONVERGENT B0, `(.L_x_9) ;  /* 0x0000022000007945 */ /* 0x000fd80003800200 */
[----:B------:R-:W-:Y:S05]  /*05a0*/  @!P0 BRA `(.L_x_10) ;  /* 0x0000000000808947 */ /* 0x000fea0003800000 */
[----:B------:R-:W-:Y:S01]  /*05b0*/  UMOV UR4, 0x400 ;  /* 0x0000040000047882 */ /* 0x000fe20000000000 */
[----:B------:R-:W-:Y:S01]  /*05c0*/  UMOV UR8, 0x1 ;  /* 0x0000000100087882 */ /* 0x000fe20000000000 */
[----:B------:R-:W-:Y:S01]  /*05d0*/  UMOV UR6, 0x4 ;  /* 0x0000000400067882 */ /* 0x000fe20000000000 */
[----:B------:R-:W-:Y:S02]  /*05e0*/  ULEA UR4, UR55, UR4, 0x18 ;  /* 0x0000000437047291 */ /* 0x000fe4000f8ec0ff */
[----:B------:R-:W-:-:S04]  /*05f0*/  UIADD3 UR8, UPT, UPT, -UR8, 0x100000, URZ ;  /* 0x0010000008087890 */ /* 0x000fc8000fffe1ff */
[----:B------:R-:W-:Y:S02]  /*0600*/  USHF.L.U32 UR9, UR8, 0xb, URZ ;  /* 0x0000000b08097899 */ /* 0x000fe400080006ff */
[----:B------:R-:W-:Y:S02]  /*0610*/  USHF.L.U32 UR8, UR8, 0x1, URZ ;  /* 0x0000000108087899 */ /* 0x000fe400080006ff */
[----:B------:R-:W-:-:S04]  /*0620*/  UIADD3 UR6, UPT, UPT, -UR6, 0x100000, URZ ;  /* 0x0010000006067890 */ /* 0x000fc8000fffe1ff */
[----:B------:R-:W-:Y:S02]  /*0630*/  USHF.L.U32 UR7, UR6, 0xb, URZ ;  /* 0x0000000b06077899 */ /* 0x000fe400080006ff */
[----:B------:R-:W-:Y:S01]  /*0640*/  USHF.L.U32 UR6, UR6, 0x1, URZ ;  /* 0x0000000106067899 */ /* 0x000fe200080006ff */
[----:B------:R-:W3:Y:S03]  /*0650*/  FENCE.VIEW.ASYNC.S ;  /* 0x00000000000073c6 */ /* 0x000ee60000000000 */
[----:B---3--:R3:W4:Y:S08]  /*0660*/  SYNCS.EXCH.64 URZ, [UR4], UR8 ;  /* 0x0000000804ff75b2 */ /* 0x0087300008000100 */
[----:B------:R3:W1:Y:S01]  /*0670*/  SYNCS.EXCH.64 URZ, [UR4+0x50], UR6 ;  /* 0x0000500604ff75b2 */ /* 0x0006620008000100 */
        /* <DEDUP_REMOVED lines=17> */
[----:B------:R3:W1:Y:S02]  /*0790*/  SYNCS.EXCH.64 URZ, [UR4+0x98], UR6 ;  /* 0x0000980604ff75b2 */ /* 0x0006640008000100 */
[----:B---34-:R-:W-:Y:S01]  /*07a0*/  NOP ;  /* 0x0000000000007918 */ /* 0x018fe20000000000 */
.L_x_10:
[----:B------:R-:W-:Y:S05]  /*07b0*/  BSYNC.RECONVERGENT B0 ;  /* 0x0000000000007941 */ /* 0x000fea0003800200 */
.L_x_9:
[----:B------:R-:W3:Y:S01]  /*07c0*/  SHFL.IDX PT, R0, R148, RZ, 0x1f ;  /* 0x00001fff94007589 */ /* 0x000ee200000e0000 */
[----:B------:R-:W-:Y:S01]  /*07d0*/  NOP ;  /* 0x0000000000007918 */ /* 0x000fe20000000000 */
[----:B---3--:R-:W-:-:S13]  /*07e0*/  ISETP.NE.AND P0, PT, R0, 0x1, PT ;  /* 0x000000010000780c */ /* 0x008fda0003f05270 */
[----:B------:R-:W-:Y:S05]  /*07f0*/  @P0 BRA `(.L_x_11) ;  /* 0x00000000003c0947 */ /* 0x000fea0003800000 */
        /* <DEDUP_REMOVED lines=10> */
[----:B------:R-:W-:Y:S01]  /*08a0*/  ELECT P0, URZ, PT ;  /* 0x0000000000ff782f */ /* 0x000fe20003800000 */
[----:B------:R-:W3:Y:S02]  /*08b0*/  FENCE.VIEW.ASYNC.S ;  /* 0x00000000000073c6 */ /* 0x000ee40000000000 */
[----:B---3--:R3:W4:Y:S08]  /*08c0*/  SYNCS.EXCH.64 URZ, [UR4+0xa0], UR8 ;  /* 0x0000a00804ff75b2 */ /* 0x0087300008000100 */
[----:B------:R3:W1:Y:S01]  /*08d0*/  SYNCS.EXCH.64 URZ, [UR4+0xa8], UR6 ;  /* 0x0000a80604ff75b2 */ /* 0x0006620008000100 */
[----:B------:R-:W-:Y:S01]  /*08e0*/  NOP ;  /* 0x0000000000007918 */ /* 0x000fe20000000000 */
.L_x_11:
[----:B------:R-:W2:Y:S01]  /*08f0*/  SHFL.IDX PT, R0, R148, RZ, 0x1f ;  /* 0x00001fff94007589 */ /* 0x000ea200000e0000 */
[----:B------:R-:W-:Y:S01]  /*0900*/  NOP ;  /* 0x0000000000007918 */ /* 0x000fe20000000000 */
[----:B--2---:R-:W-:-:S13]  /*0910*/  ISETP.NE.AND P0, PT, R0, 0x3, PT ;  /* 0x000000030000780c */ /* 0x004fda0003f05270 */
[----:B------:R-:W-:Y:S05]  /*0920*/  @P0 BRA `(.L_x_12) ;  /* 0x00000000002c0947 */ /* 0x000fea0003800000 */
[----:B---3--:R-:W-:Y:S01]  /*0930*/  UMOV UR6, 0x400 ;  /* 0x0000040000067882 */ /* 0x008fe20000000000 */
[----:B------:R-:W-:Y:S01]  /*0940*/  UMOV UR4, 0x20 ;  /* 0x0000002000047882 */ /* 0x000fe20000000000 */
[----:B------:R-:W-:Y:S02]  /*0950*/  ULEA UR6, UR55, UR6, 0x18 ;  /* 0x0000000637067291 */ /* 0x000fe4000f8ec0ff */
[----:B------:R-:W-:-:S04]  /*0960*/  UIADD3 UR4, UPT, UPT, -UR4, 0x100000, URZ ;  /* 0x0010000004047890 */ /* 0x000fc8000fffe1ff */
[----:B------:R-:W-:Y:S02]  /*0970*/  USHF.L.U32 UR5, UR4, 0xb, URZ ;  /* 0x0000000b04057899 */ /* 0x000fe400080006ff */
[----:B------:R-:W-:Y:S01]  /*0980*/  USHF.L.U32 UR4, UR4, 0x1, URZ ;  /* 0x0000000104047899 */ /* 0x000fe200080006ff */
[----:B------:R-:W-:Y:S01]  /*0990*/  ELECT P0, URZ, PT ;  /* 0x0000000000ff782f */ /* 0x000fe20003800000 */
[----:B------:R-:W2:Y:S10]  /*09a0*/  FENCE.VIEW.ASYNC.S ;  /* 0x00000000000073c6 */ /* 0x000eb40000000000 */
[----:B--2---:R2:W3:Y:S01]  /*09b0*/  SYNCS.EXCH.64 URZ, [UR6+0xb0], UR4 ;  /* 0x0000b00406ff75b2 */ /* 0x0044e20008000100 */
[----:B------:R2:W1:Y:S01]  /*09c0*/  SYNCS.EXCH.64 URZ, [UR6+0xb8], UR4 ;  /* 0x0000b80406ff75b2 */ /* 0x0004620008000100 */
[----:B------:R-:W-:Y:S01]  /*09d0*/  NOP ;  /* 0x0000000000007918 */ /* 0x000fe20000000000 */
.L_x_12:
[----:B------:R-:W4:Y:S01]  /*09e0*/  SHFL.IDX PT, R0, R148, RZ, 0x1f ;  /* 0x00001fff94007589 */ /* 0x000f2200000e0000 */
[----:B------:R-:W-:Y:S01]  /*09f0*/  NOP ;  /* 0x0000000000007918 */ /* 0x000fe20000000000 */
[----:B----4-:R-:W-:-:S13]  /*0a00*/  ISETP.NE.AND P0, PT, R0, 0x4, PT ;  /* 0x000000040000780c */ /* 0x010fda0003f05270 */
[----:B------:R-:W-:Y:S05]  /*0a10*/  @P0 BRA `(.L_x_13) ;  /* 0x0000000000480947 */ /* 0x000fea0003800000 */
[----:B--23--:R-:W-:Y:S01]  /*0a20*/  UMOV UR4, 0x720 ;  /* 0x0000072000047882 */ /* 0x00cfe20000000000 */
[----:B------:R-:W-:Y:S01]  /*0a30*/  UMOV UR6, 0x400 ;  /* 0x0000040000067882 */ /* 0x000fe20000000000 */
[----:B------:R-:W-:Y:S01]  /*0a40*/  USEL UR4, UR4, 0x620, UP4 ;  /* 0x0000062004047887 */ /* 0x000fe2000a000000 */
        /* <DEDUP_REMOVED lines=9> */
[----:B------:R-:W2:Y:S02]  /*0ae0*/  FENCE.VIEW.ASYNC.S ;  /* 0x00000000000073c6 */ /* 0x000ea40000000000 */
[----:B--2---:R4:W2:Y:S08]  /*0af0*/  SYNCS.EXCH.64 URZ, [UR6+0xc0], UR8 ;  /* 0x0000c00806ff75b2 */ /* 0x0048b00008000100 */
[----:B------:R4:W3:Y:S01]  /*0b00*/  SYNCS.EXCH.64 URZ, [UR6+0xd0], UR4 ;  /* 0x0000d00406ff75b2 */ /* 0x0008e20008000100 */
[----:B------:R4:W1:Y:S01]  /*0b10*/  SYNCS.EXCH.64 URZ, [UR6+0xc8], UR8 ;  /* 0x0000c80806ff75b2 */ /* 0x0008620008000100 */
[----:B------:R4:W1:Y:S02]  /*0b20*/  SYNCS.EXCH.64 URZ, [UR6+0xd8], UR4 ;  /* 0x0000d80406ff75b2 */ /* 0x0008640008000100 */
[----:B----4-:R-:W-:Y:S01]  /*0b30*/  NOP ;  /* 0x0000000000007918 */ /* 0x010fe20000000000 */
.L_x_13:
[----:B------:R-:W4:Y:S01]  /*0b40*/  SHFL.IDX PT, R0, R148, RZ, 0x1f ;  /* 0x00001fff94007589 */ /* 0x000f2200000e0000 */
[----:B------:R-:W-:Y:S01]  /*0b50*/  NOP ;  /* 0x0000000000007918 */ /* 0x000fe20000000000 */
[----:B----4-:R-:W-:-:S13]  /*0b60*/  ISETP.NE.AND P0, PT, R0, 0x5, PT ;  /* 0x000000050000780c */ /* 0x010fda0003f05270 */
[----:B------:R-:W-:Y:S05]  /*0b70*/  @P0 BRA `(.L_x_14) ;  /* 0x0000000000540947 */ /* 0x000fea0003800000 */
[----:B--23--:R-:W-:Y:S01]  /*0b80*/  UMOV UR4, 0x400 ;  /* 0x0000040000047882 */ /* 0x00cfe20000000000 */
        /* <DEDUP_REMOVED lines=14> */
[----:B------:R4:W1:Y:S01]  /*0c70*/  SYNCS.EXCH.64 URZ, [UR4+0x108], UR8 ;  /* 0x0001080804ff75b2 */ /* 0x0008620008000100 */
[----:B------:R4:W1:Y:S01]  /*0c80*/  SYNCS.EXCH.64 URZ, [UR4+0xf0], UR6 ;  /* 0x0000f00604ff75b2 */ /* 0x0008620008000100 */
[----:B------:R4:W1:Y:S01]  /*0c90*/  SYNCS.EXCH.64 URZ, [UR4+0x110], UR8 ;  /* 0x0001100804ff75b2 */ /* 0x0008620008000100 */
[----:B------:R4:W1:Y:S01]  /*0ca0*/  SYNCS.EXCH.64 URZ, [UR4+0xf8], UR6 ;  /* 0x0000f80604ff75b2 */ /* 0x0008620008000100 */
[----:B------:R4:W1:Y:S02]  /*0cb0*/  SYNCS.EXCH.64 URZ, [UR4+0x118], UR8 ;  /* 0x0001180804ff75b2 */ /* 0x0008640008000100 */
[----:B----4-:R-:W-:Y:S01]  /*0cc0*/  NOP ;  /* 0x0000000000007918 */ /* 0x010fe20000000000 */
.L_x_14:
[----:B------:R-:W4:Y:S01]  /*0cd0*/  SHFL.IDX PT, R0, R148, RZ, 0x1f ;  /* 0x00001fff94007589 */ /* 0x000f2200000e0000 */
[----:B------:R-:W-:Y:S01]  /*0ce0*/  ISETP.NE.OR P1, PT, RZ, UR20, !P1 ;  /* 0x00000014ff007c0c */ /* 0x000fe2000cf25670 */
[----:B------:R-:W-:Y:S01]  /*0cf0*/  NOP ;  /* 0x0000000000007918 */ /* 0x000fe20000000000 */
[----:B----4-:R-:W-:-:S13]  /*0d00*/  ISETP.NE.AND P0, PT, R0, 0x3, PT ;  /* 0x000000030000780c */ /* 0x010fda0003f05270 */
[----:B------:R-:W-:Y:S05]  /*0d10*/  @P0 BRA `(.L_x_15) ;  /* 0x0000000000340947 */ /* 0x000fea0003800000 */
[----:B--23--:R-:W-:Y:S01]  /*0d20*/  UMOV UR4, 0x400 ;  /* 0x0000040000047882 */ /* 0x00cfe20000000000 */
[----:B------:R-:W-:Y:S01]  /*0d30*/  UMOV UR6, 0x20 ;  /* 0x0000002000067882 */ /* 0x000fe20000000000 */
[----:B------:R-:W-:Y:S02]  /*0d40*/  ULEA UR4, UR55, UR4, 0x18 ;  /* 0x0000000437047291 */ /* 0x000fe4000f8ec0ff */
[----:B------:R-:W-:-:S04]  /*0d50*/  UIADD3 UR6, UPT, UPT, -UR6, 0x100000, URZ ;  /* 0x0010000006067890 */ /* 0x000fc8000fffe1ff */
[----:B------:R-:W-:Y:S02]  /*0d60*/  USHF.L.U32 UR7, UR6, 0xb, URZ ;  /* 0x0000000b06077899 */ /* 0x000fe400080006ff */
[----:B------:R-:W-:Y:S01]  /*0d70*/  USHF.L.U32 UR6, UR6, 0x1, URZ ;  /* 0x0000000106067899 */ /* 0x000fe200080006ff */
[----:B------:R-:W-:Y:S01]  /*0d80*/  ELECT P0, URZ, PT ;  /* 0x0000000000ff782f */ /* 0x000fe20003800000 */
[----:B------:R-:W2:Y:S10]  /*0d90*/  FENCE.VIEW.ASYNC.S ;  /* 0x00000000000073c6 */ /* 0x000eb40000000000 */
[----:B--2---:R4:W2:Y:S01]  /*0da0*/  SYNCS.EXCH.64 URZ, [UR4+0x120], UR6 ;  /* 0x0001200604ff75b2 */ /* 0x0048a20008000100 */
[----:B------:R4:W3:Y:S01]  /*0db0*/  SYNCS.EXCH.64 URZ, [UR4+0x130], UR6 ;  /* 0x0001300604ff75b2 */ /* 0x0008e20008000100 */
[----:B------:R4:W1:Y:S01]  /*0dc0*/  SYNCS.EXCH.64 URZ, [UR4+0x128], UR6 ;  /* 0x0001280604ff75b2 */ /* 0x0008620008000100 */
[----:B------:R4:W1:Y:S02]  /*0dd0*/  SYNCS.EXCH.64 URZ, [UR4+0x138], UR6 ;  /* 0x0001380604ff75b2 */ /* 0x0008640008000100 */
[----:B----4-:R-:W-:Y:S01]  /*0de0*/  NOP ;  /* 0x0000000000007918 */ /* 0x010fe20000000000 */
.L_x_15:
[----:B------:R-:W-:Y:S01]  /*0df0*/  VOTEU.ALL UP0, P1 ;  /* 0x0000000000ff7886 */ /* 0x000fe20000800000 */
[----:B--23--:R-:W-:Y:S01]  /*0e00*/  UMOV UR4, 0x20 ;  /* 0x0000002000047882 */ /* 0x00cfe20000000000 */
[----:B------:R-:W2:Y:S01]  /*0e10*/  LDCU UR7, c[0x0][0x36c] ;  /* 0x00006d80ff0777ac */ /* 0x000ea20008000800 */
[----:B------:R-:W-:Y:S01]  /*0e20*/  NOP ;  /* 0x0000000000007918 */ /* 0x000fe20000000000 */
[----:B------:R-:W-:Y:S01]  /*0e30*/  LOP3.LUT R0, R142, 0x1f, RZ, 0xc0, !PT ;  /* 0x0000001f8e007812 */ /* 0x000fe200078ec0ff */
[----:B------:R-:W-:Y:S01]  /*0e40*/  @!UP0 UMOV UR6, 0x400 ;  /* 0x0000040000068882 */ /* 0x000fe20000000000 */
[----:B------:R-:W-:-:S04]  /*0e50*/  @!UP0 UIADD3 UR4, UPT, UPT, -UR4, 0x100000, URZ ;  /* 0x0010000004048890 */ /* 0x000fc8000fffe1ff */
[----:B------:R-:W-:Y:S02]  /*0e60*/  @!UP0 USHF.L.U32 UR5, UR4, 0xb, URZ ;  /* 0x0000000b04058899 */ /* 0x000fe400080006ff */
[----:B------:R-:W-:Y:S02]  /*0e70*/  @!UP0 USHF.L.U32 UR4, UR4, 0x1, URZ ;  /* 0x0000000104048899 */ /* 0x000fe400080006ff */
[----:B------:R-:W-:Y:S01]  /*0e80*/  @!UP0 ULEA UR6, UR55, UR6, 0x18 ;  /* 0x0000000637068291 */ /* 0x000fe2000f8ec0ff */
[----:B------:R-:W-:Y:S01]  /*0e90*/  VOTEU.ALL UP0, P1 ;  /* 0x0000000000ff7886 */ /* 0x000fe20000800000 */
[----:B------:R-:W-:Y:S02]  /*0ea0*/  UISETP.NE.AND UP5, UPT, UR20, URZ, UPT ;  /* 0x000000ff1400728c */ /* 0x000fe4000bfa5270 */
[----:B--2---:R-:W-:Y:S01]  /*0eb0*/  UISETP.EQ.U32.AND UP6, UPT, UR7, 0x1, UPT ;  /* 0x000000010700788c */ /* 0x004fe2000bfc2070 */
[----:B------:R-:W2:Y:S07]  /*0ec0*/  FENCE.VIEW.ASYNC.S ;  /* 0x00000000000073c6 */ /* 0x000eae0000000000 */
[----:B--2---:R2:W3:Y:S01]  /*0ed0*/  @!UP0 SYNCS.EXCH.64 URZ, [UR6+0x140], UR4 ;  /* 0x0001400406ff85b2 */ /* 0x0044e20008000100 */
[----:B------:R-:W-:Y:S05]  /*0ee0*/  BRA.U !UP6, `(.L_x_16) ;  /* 0x000000010e087547 */ /* 0x000fea000b800000 */
[----:B-1-3--:R-:W-:Y:S01]  /*0ef0*/  UCGABAR_ARV ;  /* 0x00000000000079c7 */ /* 0x00afe20008000000 */
[----:B------:R-:W-:Y:S05]  /*0f00*/  BRA `(.L_x_17) ;  /* 0x0000000000047947 */ /* 0x000fea0003800000 */
.L_x_16:
[----:B-1-3--:R-:W-:Y:S01]  /*0f10*/  NOP ;  /* 0x0000000000007918 */ /* 0x00afe20000000000 */
.L_x_17:
[----:B------:R-:W1:Y:S01]  /*0f20*/  S2UR UR25, SR_CTAID.X ;  /* 0x00000000001979c3 */ /* 0x000e620000002500 */
[----:B------:R-:W-:-:S05]  /*0f30*/  CS2R.32 R3, SR_CgaSize ;  /* 0x0000000000037805 */ /* 0x000fca0000008a00 */
[----:B------:R-:W-:-:S05]  /*0f40*/  IMAD R3, R3, -0xa0, RZ ;  /* 0xffffff6003037824 */ /* 0x000fca00078e02ff */
[----:B--2---:R-:W-:-:S14]  /*0f50*/  R2UR UR5, R3 ;  /* 0x00000000030572ca */ /* 0x004fdc00000e0000 */
[----:B------:R-:W2:Y:S01]  /*0f60*/  LDCU UR5, c[0x0][UR5+0x2b0] ;  /* 0x00005600050577ac */ /* 0x000ea20008000800 */
[----:B------:R-:W-:-:S05]  /*0f70*/  CS2R.32 R3, SR_CgaSize ;  /* 0x0000000000037805 */ /* 0x000fca0000008a00 */
[----:B------:R-:W-:-:S05]  /*0f80*/  IMAD R3, R3, -0xa0, RZ ;  /* 0xffffff6003037824 */ /* 0x000fca00078e02ff */
[----:B------:R-:W-:-:S14]  /*0f90*/  R2UR UR4, R3 ;  /* 0x00000000030472ca */ /* 0x000fdc00000e0000 */
[----:B------:R-:W3:Y:S01]  /*0fa0*/  LDCU UR4, c[0x0][UR4+0x2b4] ;  /* 0x00005680040477ac */ /* 0x000ee20008000800 */
[----:B------:R-:W4:Y:S01]  /*0fb0*/  S2UR UR46, SR_CTAID.Y ;  /* 0x00000000002e79c3 */ /* 0x000f220000002600 */
[----:B------:R-:W-:-:S05]  /*0fc0*/  CS2R.32 R3, SR_CgaSize ;  /* 0x0000000000037805 */ /* 0x000fca0000008a00 */
[----:B------:R-:W-:-:S05]  /*0fd0*/  IMAD R3, R3, -0xa0, RZ ;  /* 0xffffff6003037824 */ /* 0x000fca00078e02ff */
[----:B------:R-:W-:-:S14]  /*0fe0*/  R2UR UR57, R3 ;  /* 0x00000000033972ca */ /* 0x000fdc00000e0000 */
[----:B------:R-:W3:Y:S01]  /*0ff0*/  LDCU UR57, c[0x0][UR57+0x2a0] ;  /* 0x00005400393977ac */ /* 0x000ee20008000800 */
[----:B------:R-:W-:-:S05]  /*1000*/  CS2R.32 R3, SR_CgaSize ;  /* 0x0000000000037805 */ /* 0x000fca0000008a00 */
[----:B------:R-:W-:-:S05]  /*1010*/  IMAD R3, R3, -0xa0, RZ ;  /* 0xffffff6003037824 */ /* 0x000fca00078e02ff */
[----:B------:R-:W-:-:S14]  /*1020*/  R2UR UR60, R3 ;  /* 0x00000000033c72ca */ /* 0x000fdc00000e0000 */
[----:B------:R-:W3:Y:S01]  /*1030*/  LDCU UR60, c[0x0][UR60+0x2a4] ;  /* 0x000054803c3c77ac */ /* 0x000ee20008000800 */
[----:B------:R-:W-:Y:S01]  /*1040*/  UISETP.GT.U32.AND UP0, UPT, UR47, 0xffff, UPT ;  /* 0x0000ffff2f00788c */ /* 0x000fe2000bf04070 */
[----:B------:R-:W3:Y:S01]  /*1050*/  LDCU UR21, c[0x0][0xb24] ;  /* 0x00016480ff1577ac */ /* 0x000ee20008000800 */
[----:B------:R-:W3:Y:S01]  /*1060*/  LDCU UR42, c[0x0][0xb24] ;  /* 0x00016480ff2a77ac */ /* 0x000ee20008000800 */
[----:B-1----:R-:W-:Y:S01]  /*1070*/  I2FP.F32.U32 R3, UR25 ;  /* 0x0000001900037c45 */ /* 0x002fe20008201000 */
[----:B------:R-:W1:Y:S04]  /*1080*/  LDCU UR27, c[0x0][0xb30] ;  /* 0x00016600ff1b77ac */ /* 0x000e680008000800 */
[----:B--2---:R-:W-:Y:S01]  /*1090*/  FMUL R3, R3, UR5 ;  /* 0x0000000503037c20 */ /* 0x004fe20008400000 */
[----:B------:R-:W-:Y:S01]  /*10a0*/  USEL UR5, UR47, 0xffff, !UP0 ;  /* 0x0000ffff2f057887 */ /* 0x000fe2000c000000 */
[----:B----4-:R-:W-:Y:S01]  /*10b0*/  I2FP.F32.U32 R2, UR46 ;  /* 0x0000002e00027c45 */ /* 0x010fe20008201000 */
[----:B------:R-:W-:-:S03]  /*10c0*/  USHF.L.U32 UR24, UR55, 0x9, URZ ;  /* 0x0000000937187899 */ /* 0x000fc600080006ff */
[----:B------:R-:W2:Y:S01]  /*10d0*/  F2I.U32.TRUNC.NTZ R3, R3 ;  /* 0x0000000300037305 */ /* 0x000ea2000020f000 */
[----:B------:R-:W-:Y:S01]  /*10e0*/  ULOP3.LUT UR22, UR5, 0xffff, URZ, 0xc0, !UPT ;  /* 0x0000ffff05167892 */ /* 0x000fe2000f8ec0ff */
[----:B---3--:R-:W-:-:S06]  /*10f0*/  FMUL R2, R2, UR4 ;  /* 0x0000000402027c20 */ /* 0x008fcc0008400000 */
[----:B------:R-:W3:Y:S01]  /*1100*/  F2I.U32.TRUNC.NTZ R2, R2 ;  /* 0x0000000200027305 */ /* 0x000ee2000020f000 */
[----:B--2---:R-:W-:Y:S02]  /*1110*/  R2UR UR4, R3 ;  /* 0x00000000030472ca */ /* 0x004fe400000e0000 */
[----:B------:R-:W-:Y:S02]  /*1120*/  PRMT R3, RZ, 0x7610, R3 ;  /* 0x00007610ff037816 */ /* 0x000fe40000000003 */
[----:B---3--:R-:W-:Y:S02]  /*1130*/  R2UR UR6, R2 ;  /* 0x00000000020672ca */ /* 0x008fe400000e0000 */
[----:B------:R-:W-:-:S07]  /*1140*/  PRMT R2, RZ, 0x7610, R2 ;  /* 0x00007610ff027816 */ /* 0x000fce0000000002 */
[----:B------:R-:W-:-:S04]  /*1150*/  UIADD3 UR5, UPT, UPT, -UR4, URZ, URZ ;  /* 0x000000ff04057290 */ /* 0x000fc8000fffe1ff */
[----:B------:R-:W-:Y:S02]  /*1160*/  UIMAD UR57, UR57, UR5, UR25 ;  /* 0x00000005393972a4 */ /* 0x000fe4000f8e0219 */
[----:B------:R-:W-:-:S04]  /*1170*/  UIADD3 UR4, UPT, UPT, -UR6, URZ, URZ ;  /* 0x000000ff06047290 */ /* 0x000fc8000fffe1ff */
[----:B------:R-:W-:Y:S01]  /*1180*/  UIMAD UR60, UR60, UR4, UR46 ;  /* 0x000000043c3c72a4 */ /* 0x000fe2000f8e022e */
[----:B-1----:R-:W-:Y:S11]  /*1190*/  BRA.U UP5, `(.L_x_18) ;  /* 0x0000000105647547 */ /* 0x002ff6000b800000 */
[----:B------:R-:W-:Y:S02]  /*11a0*/  UISETP.NE.AND UP0, UPT, UR60, URZ, UPT ;  /* 0x000000ff3c00728c */ /* 0x000fe4000bf05270 */
[----:B------:R-:W-:Y:S02]  /*11b0*/  ULOP3.LUT UR4, UR57, 0x2, URZ, 0x3c, !UPT ;  /* 0x0000000239047892 */ /* 0x000fe4000f8e3cff */
[----:B------:R-:W-:Y:S02]  /*11c0*/  UISETP.GT.U32.AND UP2, UPT, UR57, 0x1, UP0 ;  /* 0x000000013900788c */ /* 0x000fe40008744070 */
[----:B------:R-:W-:Y:S02]  /*11d0*/  ULOP3.LUT UR5, UR57, 0x4, URZ, 0x3c, !UPT ;  /* 0x0000000439057892 */ /* 0x000fe4000f8e3cff */
[----:B------:R-:W-:Y:S02]  /*11e0*/  USEL UR8, URZ, 0x1, UP2 ;  /* 0x00000001ff087887 */ /* 0x000fe40009000000 */
[----:B------:R-:W-:-:S02]  /*11f0*/  USEL UR7, URZ, 0x2, UP2 ;  /* 0x00000002ff077887 */ /* 0x000fc40009000000 */
[----:B------:R-:W-:Y:S02]  /*1200*/  UISETP.GT.U32.AND UP2, UPT, UR4, 0x1, UP0 ;  /* 0x000000010400788c */ /* 0x000fe40008744070 */
[----:B------:R-:W-:Y:S02]  /*1210*/  ULOP3.LUT UR4, UR57, 0x6, URZ, 0x3c, !UPT ;  /* 0x0000000639047892 */ /* 0x000fe4000f8e3cff */
[----:B------:R-:W-:Y:S02]  /*1220*/  USEL UR6, URZ, 0x4, UP2 ;  /* 0x00000004ff067887 */ /* 0x000fe40009000000 */
[----:B------:R-:W-:Y:S02]  /*1230*/  USEL UR9, URZ, 0x8, UP2 ;  /* 0x00000008ff097887 */ /* 0x000fe40009000000 */
[----:B------:R-:W-:Y:S02]  /*1240*/  UISETP.GT.U32.AND UP2, UPT, UR5, 0x1, UP0 ;  /* 0x000000010500788c */ /* 0x000fe40008744070 */
[----:B------:R-:W-:-:S02]  /*1250*/  UISETP.GT.U32.AND UP0, UPT, UR4, 0x1, UP0 ;  /* 0x000000010400788c */ /* 0x000fc40008704070 */
[----:B------:R-:W-:Y:S02]  /*1260*/  USEL UR4, URZ, 0x10, UP2 ;  /* 0x00000010ff047887 */ /* 0x000fe40009000000 */
[----:B------:R-:W-:Y:S02]  /*1270*/  UIADD3 UR5, UPT, UPT, UR6, UR7, UR8 ;  /* 0x0000000706057290 */ /* 0x000fe4000fffe008 */
[----:B------:R-:W-:Y:S02]  /*1280*/  USEL UR7, URZ, 0x40, UP0 ;  /* 0x00000040ff077887 */ /* 0x000fe40008000000 */
[----:B------:R-:W-:Y:S02]  /*1290*/  USEL UR8, URZ, 0x20, UP2 ;  /* 0x00000020ff087887 */ /* 0x000fe40009000000 */
[----:B------:R-:W-:Y:S02]  /*12a0*/  UIADD3 UR5, UPT, UPT, UR4, UR5, UR9 ;  /* 0x0000000504057290 */ /* 0x000fe4000fffe009 */
[----:B------:R-:W-:-:S02]  /*12b0*/  ULOP3.LUT UR4, UR57, 0xfffffffe, URZ, 0xc0, !UPT ;  /* 0xfffffffe39047892 */ /* 0x000fc4000f8ec0ff */
[----:B------:R-:W-:Y:S02]  /*12c0*/  USEL UR6, URZ, 0x80, UP0 ;  /* 0x00000080ff067887 */ /* 0x000fe40008000000 */
[----:B------:R-:W-:-:S03]  /*12d0*/  UIADD3 UR5, UPT, UPT, UR7, UR5, UR8 ;  /* 0x0000000507057290 */ /* 0x000fc6000fffe008 */
[----:B------:R-:W-:Y:S01]  /*12e0*/  UMOV UR7, 0x3 ;  /* 0x0000000300077882 */ /* 0x000fe20000000000 */
[----:B------:R-:W-:Y:S02]  /*12f0*/  UIADD3 UR5, UPT, UPT, UR5, UR6, URZ ;  /* 0x0000000605057290 */ /* 0x000fe4000fffe0ff */
[----:B------:R-:W-:-:S04]  /*1300*/  USHF.L.U32 UR4, UR7, UR4, URZ ;  /* 0x0000000407047299 */ /* 0x000fc800080006ff */
[----:B------:R-:W-:Y:S02]  /*1310*/  MOV R3, UR5 ;  /* 0x0000000500037c02 */ /* 0x000fe40008000f00 */
[----:B------:R-:W-:-:S07]  /*1320*/  MOV R2, UR4 ;  /* 0x0000000400027c02 */ /* 0x000fce0008000f00 */
.L_x_18:
[----:B------:R-:W1:Y:S01]  /*1330*/  S2UR UR36, SR_CTAID.Z ;  /* 0x00000000002479c3 */ /* 0x000e620000002700 */
[----:B------:R-:W-:Y:S01]  /*1340*/  UISETP.GE.AND UP0, UPT, UR21, 0x1, UPT ;  /* 0x000000011500788c */ /* 0x000fe2000bf06270 */
[----:B------:R-:W-:Y:S01]  /*1350*/  UMOV UR28, 0x55 ;  /* 0x00000055001c7882 */ /* 0x000fe20000000000 */
[----:B------:R-:W-:-:S07]  /*1360*/  UMOV UR45, UR25 ;  /* 0x00000019002d7c82 */ /* 0x000fce0008000000 */
[----:B------:R-:W-:Y:S05]  /*1370*/  BRA.U !UP0, `(.L_x_19) ;  /* 0x0000000108d47547 */ /* 0x000fea000b800000 */
[----:B------:R-:W2:Y:S01]  /*1380*/  LDCU.128 UR16, c[0x0][0xb10] ;  /* 0x00016200ff1077ac */ /* 0x000ea20008000c00 */
[----:B------:R-:W3:Y:S01]  /*1390*/  LDCU UR6, c[0x0][0x370] ;  /* 0x00006e00ff0677ac */ /* 0x000ee20008000800 */
[----:B------:R-:W4:Y:S01]  /*13a0*/  LDCU UR7, c[0x0][0x374] ;  /* 0x00006e80ff0777ac */ /* 0x000f220008000800 */
[----:B------:R-:W1:Y:S01]  /*13b0*/  LDCU UR23, c[0x0][0xb0c] ;  /* 0x00016180ff1777ac */ /* 0x000e620008000800 */
[----:B------:R-:W1:Y:S01]  /*13c0*/  LDCU UR26, c[0x0][0xb20] ;  /* 0x00016400ff1a77ac */ /* 0x000e620008000800 */
[----:B------:R-:W1:Y:S01]  /*13d0*/  LDCU.64 UR8, c[0x0][0xb28] ;  /* 0x00016500ff0877ac */ /* 0x000e620008000a00 */
[----:B--2---:R-:W-:Y:S02]  /*13e0*/  UISETP.NE.AND UP3, UPT, UR18, 0x1, UPT ;  /* 0x000000011200788c */ /* 0x004fe4000bf65270 */
[----:B----4-:R-:W-:Y:S02]  /*13f0*/  UIMAD.WIDE.U32 UR10, UR7, UR19, URZ ;  /* 0x00000013070a72a5 */ /* 0x010fe4000f8e00ff */
[----:B---3--:R-:W-:-:S02]  /*1400*/  UIMAD.WIDE.U32 UR12, UR6, UR16, URZ ;  /* 0x00000010060c72a5 */ /* 0x008fc4000f8e00ff */
[----:B-1----:R-:W-:Y:S02]  /*1410*/  UISETP.NE.AND UP0, UPT, UR23, 0x1, UPT ;  /* 0x000000011700788c */ /* 0x002fe4000bf05270 */
[----:B------:R-:W-:Y:S01]  /*1420*/  UIMAD.WIDE.U32 UR4, UR25, UR16, URZ ;  /* 0x00000010190472a5 */ /* 0x000fe2000f8e00ff */
[----:B------:R-:W-:Y:S02]  /*1430*/  UMOV UR10, UR11 ;  /* 0x0000000b000a7c82 */ /* 0x000fe40008000000 */
[----:B------:R-:W-:Y:S01]  /*1440*/  UMOV UR12, UR13 ;  /* 0x0000000d000c7c82 */ /* 0x000fe20008000000 */
[----:B------:R-:W-:Y:S02]  /*1450*/  @UP3 USHF.R.U32.HI UR7, URZ, UR26, UR10 ;  /* 0x0000001aff073299 */ /* 0x000fe4000801160a */
[----:B------:R-:W-:Y:S01]  /*1460*/  UISETP.NE.AND UP2, UPT, UR21, 0x1, UPT ;  /* 0x000000011500788c */ /* 0x000fe2000bf45270 */
[----:B------:R-:W-:Y:S02]  /*1470*/  UMOV UR4, UR5 ;  /* 0x0000000500047c82 */ /* 0x000fe40008000000 */
[----:B------:R-:W-:-:S02]  /*1480*/  @UP0 USHF.R.U32.HI UR6, URZ, UR17, UR12 ;  /* 0x00000011ff060299 */ /* 0x000fc4000801160c */
[----:B------:R-:W-:Y:S02]  /*1490*/  USHF.R.U32.HI UR4, URZ, UR17, UR4 ;  /* 0x00000011ff047299 */ /* 0x000fe40008011604 */
[----:B------:R-:W-:Y:S02]  /*14a0*/  UIMAD.WIDE.U32 UR12, UR46, UR19, URZ ;  /* 0x000000132e0c72a5 */ /* 0x000fe4000f8e00ff */
[----:B------:R-:W-:Y:S02]  /*14b0*/  UIMAD.WIDE.U32 UR10, UR7, UR8, URZ ;  /* 0x00000008070a72a5 */ /* 0x000fe4000f8e00ff */
[----:B------:R-:W-:Y:S02]  /*14c0*/  UIMAD.WIDE.U32 UR14, UR6, UR8, URZ ;  /* 0x00000008060e72a5 */ /* 0x000fe4000f8e00ff */
[----:B------:R-:W-:-:S03]  /*14d0*/  USEL UR5, UR25, UR4, !UP0 ;  /* 0x0000000419057287 */ /* 0x000fc6000c000000 */
[----:B------:R-:W-:Y:S01]  /*14e0*/  UMOV UR4, UR13 ;  /* 0x0000000d00047c82 */ /* 0x000fe20008000000 */
[----:B------:R-:W-:Y:S01]  /*14f0*/  UMOV UR10, UR11 ;  /* 0x0000000b000a7c82 */ /* 0x000fe20008000000 */
[----:B------:R-:W-:Y:S02]  /*1500*/  USHF.R.U32.HI UR4, URZ, UR26, UR4 ;  /* 0x0000001aff047299 */ /* 0x000fe40008011604 */
[----:B------:R-:W-:Y:S01]  /*1510*/  @UP2 USHF.R.U32.HI UR7, URZ, UR9, UR10 ;  /* 0x00000009ff072299 */ /* 0x000fe2000801160a */
[----:B------:R-:W-:Y:S01]  /*1520*/  UMOV UR14, UR15 ;  /* 0x0000000f000e7c82 */ /* 0x000fe20008000000 */
[----:B------:R-:W-:Y:S02]  /*1530*/  USEL UR4, UR46, UR4, !UP3 ;  /* 0x000000042e047287 */ /* 0x000fe4000d800000 */
[----:B------:R-:W-:Y:S02]  /*1540*/  @UP2 USHF.R.U32.HI UR6, URZ, UR9, UR14 ;  /* 0x00000009ff062299 */ /* 0x000fe4000801160e */
[----:B------:R-:W-:-:S02]  /*1550*/  UIMAD UR7, UR7, UR21, URZ ;  /* 0x00000015070772a4 */ /* 0x000fc4000f8e02ff */
[----:B------:R-:W-:Y:S02]  /*1560*/  UIMAD UR12, UR6, UR21, URZ ;  /* 0x00000015060c72a4 */ /* 0x000fe4000f8e02ff */
[----:B------:R-:W-:Y:S02]  /*1570*/  UISETP.GE.AND UP0, UPT, UR4, UR7, UPT ;  /* 0x000000070400728c */ /* 0x000fe4000bf06270 */
[----:B------:R-:W-:Y:S02]  /*1580*/  UIMAD.WIDE.U32 UR10, UR4, UR8, URZ ;  /* 0x00000008040a72a5 */ /* 0x000fe4000f8e00ff */
[----:B------:R-:W-:Y:S02]  /*1590*/  UISETP.GE.OR UP0, UPT, UR5, UR12, UP0 ;  /* 0x0000000c0500728c */ /* 0x000fe40008706670 */
[----:B------:R-:W-:Y:S02]  /*15a0*/  UIMAD.WIDE.U32 UR12, UR5, UR8, URZ ;  /* 0x00000008050c72a5 */ /* 0x000fe4000f8e00ff */
[----:B------:R-:W-:Y:S01]  /*15b0*/  UIADD3 UR10, UPT, UPT, -UR4, URZ, URZ ;  /* 0x000000ff040a7290 */ /* 0x000fe2000fffe1ff */
[----:B------:R-:W-:Y:S01]  /*15c0*/  UMOV UR8, UR11 ;  /* 0x0000000b00087c82 */ /* 0x000fe20008000000 */
[----:B------:R-:W-:-:S02]  /*15d0*/  UIADD3 UR45, UPT, UPT, -UR5, URZ, URZ ;  /* 0x000000ff052d7290 */ /* 0x000fc4000fffe1ff */
[----:B------:R-:W-:-:S03]  /*15e0*/  USHF.R.U32.HI UR8, URZ, UR9, UR8 ;  /* 0x00000009ff087299 */ /* 0x000fc60008011608 */
[----:B------:R-:W-:Y:S01]  /*15f0*/  @!UP0 UMOV UR7, UR13 ;  /* 0x0000000d00078c82 */ /* 0x000fe20008000000 */
[----:B------:R-:W-:Y:S02]  /*1600*/  UIMAD UR46, UR18, UR10, UR46 ;  /* 0x0000000a122e72a4 */ /* 0x000fe4000f8e022e */
[----:B------:R-:W-:Y:S02]  /*1610*/  USEL UR8, UR4, UR8, !UP2 ;  /* 0x0000000804087287 */ /* 0x000fe4000d000000 */
[----:B------:R-:W-:Y:S02]  /*1620*/  @!UP0 USHF.R.U32.HI UR7, URZ, UR9, UR7 ;  /* 0x00000009ff078299 */ /* 0x000fe40008011607 */
[----:B------:R-:W-:Y:S02]  /*1630*/  UIADD3 UR9, UPT, UPT, -UR8, URZ, URZ ;  /* 0x000000ff08097290 */ /* 0x000fe4000fffe1ff */
[----:B------:R-:W-:Y:S02]  /*1640*/  @!UP0 USEL UR7, UR5, UR7, !UP2 ;  /* 0x0000000705078287 */ /* 0x000fe4000d000000 */
[----:B------:R-:W-:-:S02]  /*1650*/  UIMAD UR9, UR21, UR9, UR4 ;  /* 0x00000009150972a4 */ /* 0x000fc4000f8e0204 */
[----:B------:R-:W-:Y:S02]  /*1660*/  @!UP0 UIADD3 UR8, UPT, UPT, UR8, -UR7, URZ ;  /* 0x8000000708088290 */ /* 0x000fe4000fffe0ff */
[----:B------:R-:W-:Y:S02]  /*1670*/  @!UP0 UIMAD UR6, UR9, UR6, UR7 ;  /* 0x00000006090682a4 */ /* 0x000fe4000f8e0207 */
[----:B------:R-:W-:Y:S02]  /*1680*/  @!UP0 UIMAD UR4, UR8, UR21, UR5 ;  /* 0x00000015080482a4 */ /* 0x000fe4000f8e0205 */
[----:B------:R-:W-:Y:S02]  /*1690*/  UIMAD UR45, UR23, UR45, UR25 ;  /* 0x0000002d172d72a4 */ /* 0x000fe4000f8e0219 */
[----:B------:R-:W-:Y:S01]  /*16a0*/  UIMAD UR46, UR4, UR18, UR46 ;  /* 0x00000012042e72a4 */ /* 0x000fe2000f8e022e */
[----:B------:R-:W-:Y:S02]  /*16b0*/  @!UP0 UMOV UR5, UR6 ;  /* 0x0000000600058c82 */ /* 0x000fe40008000000 */
[----:B------:R-:W-:-:S12]  /*16c0*/  UIMAD UR45, UR5, UR23, UR45 ;  /* 0x00000017052d72a4 */ /* 0x000fd8000f8e022d */
.L_x_19:
[----:B------:R-:W-:Y:S02]  /*16d0*/  UISETP.NE.AND UP2, UPT, UR27, 0x1, UPT ;  /* 0x000000011b00788c */ /* 0x000fe4000bf45270 */
[----:B------:R-:W-:Y:S02]  /*16e0*/  UISETP.NE.AND UP0, UPT, UR20, 0x2, UPT ;  /* 0x000000021400788c */ /* 0x000fe4000bf05270 */
[----:B------:R-:W-:Y:S02]  /*16f0*/  ULOP3.LUT UR24, UR24, 0xc00, URZ, 0xc0, !UPT ;  /* 0x00000c0018187892 */ /* 0x000fe4000f8ec0ff */
[----:B------:R-:W-:-:S03]  /*1700*/  USHF.L.U32 UR21, UR28, UR22, URZ ;  /* 0x000000161c157299 */ /* 0x000fc600080006ff */
[----:B------:R-:W-:Y:S09]  /*1710*/  BRA.U UP2, `(.L_x_20) ;  /* 0x0000000102407547 */ /* 0x000ff2000b800000 */
[----:B------:R-:W2:Y:S01]  /*1720*/  LDCU.128 UR8, c[0x0][0xb10] ;  /* 0x00016200ff0877ac */ /* 0x000ea20008000c00 */
[----:B------:R-:W3:Y:S01]  /*1730*/  LDCU UR12, c[0x0][0xb0c] ;  /* 0x00016180ff0c77ac */ /* 0x000ee20008000800 */
[----:B------:R-:W4:Y:S01]  /*1740*/  LDCU UR13, c[0x0][0xb20] ;  /* 0x00016400ff0d77ac */ /* 0x000f220008000800 */
[----:B--2---:R-:W-:Y:S02]  /*1750*/  UIMAD.WIDE.U32 UR4, UR45, UR8, URZ ;  /* 0x000000082d0472a5 */ /* 0x004fe4000f8e00ff */
[----:B------:R-:W-:Y:S02]  /*1760*/  UIMAD.WIDE.U32 UR6, UR46, UR11, URZ ;  /* 0x0000000b2e0672a5 */ /* 0x000fe4000f8e00ff */
[----:B---3--:R-:W-:Y:S02]  /*1770*/  UISETP.NE.AND UP2, UPT, UR12, 0x1, UPT ;  /* 0x000000010c00788c */ /* 0x008fe4000bf45270 */
[----:B------:R-:W-:-:S03]  /*1780*/  USHF.R.U32.HI UR5, URZ, UR9, UR5 ;  /* 0x00000009ff057299 */ /* 0x000fc60008011605 */
[----:B------:R-:W-:Y:S01]  /*1790*/  UMOV UR4, UR7 ;  /* 0x0000000700047c82 */ /* 0x000fe20008000000 */
[----:B------:R-:W-:Y:S02]  /*17a0*/  USEL UR5, UR45, UR5, !UP2 ;  /* 0x000000052d057287 */ /* 0x000fe4000d000000 */
[----:B------:R-:W-:Y:S02]  /*17b0*/  UISETP.NE.AND UP2, UPT, UR10, 0x1, UPT ;  /* 0x000000010a00788c */ /* 0x000fe4000bf45270 */
[----:B----4-:R-:W-:-:S04]  /*17c0*/  USHF.R.U32.HI UR4, URZ, UR13, UR4 ;  /* 0x0000000dff047299 */ /* 0x010fc80008011604 */
[----:B------:R-:W-:-:S04]  /*17d0*/  USEL UR4, UR46, UR4, !UP2 ;  /* 0x000000042e047287 */ /* 0x000fc8000d000000 */
[----:B------:R-:W-:Y:S02]  /*17e0*/  UIADD3 UR6, UPT, UPT, -UR4, UR5, URZ ;  /* 0x0000000504067290 */ /* 0x000fe4000fffe1ff */
[----:B------:R-:W-:Y:S02]  /*17f0*/  UIADD3 UR4, UPT, UPT, UR4, -UR5, URZ ;  /* 0x8000000504047290 */ /* 0x000fe4000fffe0ff */
[----:B------:R-:W-:Y:S02]  /*1800*/  UIMAD UR46, UR6, UR10, UR46 ;  /* 0x0000000a062e72a4 */ /* 0x000fe4000f8e022e */
[----:B------:R-:W-:-:S12]  /*1810*/  UIMAD UR45, UR4, UR12, UR45 ;  /* 0x0000000c042d72a4 */ /* 0x000fd8000f8e022d */
.L_x_20:
[----:B------:R-:W-:Y:S05]  /*1820*/  BRA.U !UP6, `(.L_x_21) ;  /* 0x000000010e0c7547 */ /* 0x000fea000b800000 */
[----:B------:R-:W-:Y:S01]  /*1830*/  UCGABAR_WAIT ;  /* 0x0000000000007dc7 */ /* 0x000fe20008000000 */
[----:B------:R-:W-:Y:S01]  /*1840*/  CCTL.IVALL ;  /* 0x00000000ff00798f */ /* 0x000fe20002000000 */
[----:B------:R-:W-:Y:S05]  /*1850*/  BRA `(.L_x_22) ;  /* 0x0000000000047947 */ /* 0x000fea0003800000 */
.L_x_21:
[----:B------:R-:W-:Y:S06]  /*1860*/  BAR.SYNC.DEFER_BLOCKING 0x0 ;  /* 0x0000000000007b1d */ /* 0x000fec0000010000 */
.L_x_22:
[----:B------:R-:W-:Y:S05]  /*1870*/  BRA.U UP0, `(.L_x_23) ;  /* 0x0000001500bc7547 */ /* 0x000fea000b800000 */
[----:B------:R-:W2:Y:S01]  /*1880*/  LDCU UR6, c[0x0][0x38c] ;  /* 0x00007180ff0677ac */ /* 0x000ea20008000800 */
[----:B------:R-:W-:Y:S01]  /*1890*/  PLOP3.LUT P1, PT, PT, PT, UP4, 0x80, 0x8 ;  /* 0x000000000008781c */ /* 0x000fe20003f2f048 */
[----:B------:R-:W-:Y:S01]  /*18a0*/  IMAD.MOV.U32 R12, RZ, RZ, 0x1 ;  /* 0x00000001ff0c7424 */ /* 0x000fe200078e00ff */
[----:B------:R-:W-:Y:S01]  /*18b0*/  ISETP.NE.AND P2, PT, R0, RZ, P3 ;  /* 0x000000ff0000720c */ /* 0x000fe20001f45270 */
[----:B------:R-:W-:Y:S01]  /*18c0*/  UISETP.NE.AND UP1, UPT, UR20, URZ, UPT ;  /* 0x000000ff1400728c */ /* 0x000fe2000bf25270 */
[----:B------:R-:W-:Y:S02]  /*18d0*/  PLOP3.LUT P1, PT, P1, PT, PT, 0x8, 0x80 ;  /* 0x000000000080781c */ /* 0x000fe40000f2e170 */
[----:B------:R-:W-:Y:S01]  /*18e0*/  CS2R R10, SRZ ;  /* 0x00000000000a7805 */ /* 0x000fe2000001ff00 */
[----:B------:R-:W-:Y:S01]  /*18f0*/  IMAD.MOV.U32 R9, RZ, RZ, RZ ;  /* 0x000000ffff097224 */ /* 0x000fe200078e00ff */
[----:B------:R-:W3:Y:S01]  /*1900*/  LDCU UR39, c[0x0][0x370] ;  /* 0x00006e00ff2777ac */ /* 0x000ee20008000800 */
[----:B------:R-:W-:Y:S01]  /*1910*/  IMAD.MOV.U32 R8, RZ, RZ, 0x1 ;  /* 0x00000001ff087424 */ /* 0x000fe200078e00ff */
[----:B------:R-:W-:Y:S01]  /*1920*/  USHF.L.U32 UR49, UR25, 0x7, URZ ;  /* 0x0000000719317899 */ /* 0x000fe200080006ff */
[----:B------:R-:W4:Y:S01]  /*1930*/  LDCU.64 UR26, c[0x0][0x348] ;  /* 0x00006900ff1a77ac */ /* 0x000f220008000a00 */
[----:B--2---:R-:W-:-:S02]  /*1940*/  UIADD3 UR5, UPT, UPT, UR6, 0x7f, URZ ;  /* 0x0000007f06057890 */ /* 0x004fc4000fffe0ff */
[----:B------:R-:W-:Y:S02]  /*1950*/  UIADD3 UR48, UPT, UPT, UR6, 0xfe, URZ ;  /* 0x000000fe06307890 */ /* 0x000fe4000fffe0ff */
[----:B------:R-:W-:Y:S01]  /*1960*/  USHF.R.S32.HI UR4, URZ, 0x1f, UR5 ;  /* 0x0000001fff047899 */ /* 0x000fe20008011405 */
[----:B------:R-:W2:Y:S03]  /*1970*/  LDCU UR38, c[0x0][0x374] ;  /* 0x00006e80ff2677ac */ /* 0x000ea60008000800 */
[----:B------:R-:W-:Y:S02]  /*1980*/  ULEA.HI UR4, UR4, UR5, URZ, 0x7 ;  /* 0x0000000504047291 */ /* 0x000fe4000f8f38ff */
[----:B------:R-:W-:Y:S02]  /*1990*/  USHF.L.U32 UR5, UR25, 0x5, URZ ;  /* 0x0000000519057899 */ /* 0x000fe400080006ff */
[----:B------:R-:W-:-:S02]  /*19a0*/  USHF.R.S32.HI UR41, URZ, 0x7, UR4 ;  /* 0x00000007ff297899 */ /* 0x000fc40008011404 */
[----:B------:R-:W-:Y:S02]  /*19b0*/  UIADD3 UR4, UPT, UPT, UR6, -0x1, URZ ;  /* 0xffffffff06047890 */ /* 0x000fe4000fffe0ff */
[----:B------:R-:W-:Y:S02]  /*19c0*/  UISETP.LT.U32.AND UP0, UPT, UR41, 0xa, UPT ;  /* 0x0000000a2900788c */ /* 0x000fe4000bf01070 */
[----:B------:R-:W-:Y:S02]  /*19d0*/  UISETP.GE.U32.AND UP2, UPT, UR4, -0xff, UPT ;  /* 0xffffff010400788c */ /* 0x000fe4000bf46070 */
[----:B------:R-:W-:Y:S02]  /*19e0*/  USEL UR40, UR41, 0xa, UP0 ;  /* 0x0000000a29287887 */ /* 0x000fe40008000000 */
[----:B------:R-:W-:Y:S02]  /*19f0*/  ULOP3.LUT UR5, UR5, 0x20, URZ, 0xc0, !UPT ;  /* 0x0000002005057892 */ /* 0x000fe4000f8ec0ff */
[----:B------:R-:W-:-:S02]  /*1a00*/  UIADD3 UR4, UPT, UPT, UR40, -0x1, URZ ;  /* 0xffffffff28047890 */ /* 0x000fc4000fffe0ff */
[----:B------:R-:W-:Y:S02]  /*1a10*/  ULEA.HI UR44, UR24, UR5, URZ, 0x19 ;  /* 0x00000005182c7291 */ /* 0x000fe4000f8fc8ff */
[----:B------:R-:W-:Y:S02]  /*1a20*/  USEL UR25, UR37, 0x2, UP1 ;  /* 0x0000000225197887 */ /* 0x000fe40008800000 */
[----:B------:R-:W-:Y:S02]  /*1a30*/  @UP2 UIADD3 UR4, UPT, UPT, UR40, URZ, URZ ;  /* 0x000000ff28042290 */ /* 0x000fe4000fffe0ff */
[----:B------:R-:W-:Y:S02]  /*1a40*/  UIADD3 UR47, UPT, UPT, UR41, -UR40, URZ ;  /* 0x80000028292f7290 */ /* 0x000fe4000fffe0ff */
[----:B------:R-:W-:Y:S02]  /*1a50*/  UIADD3 UR28, UPT, UPT, UR4, 0x1, URZ ;  /* 0x00000001041c7890 */ /* 0x000fe4000fffe0ff */
[----:B------:R-:W-:Y:S01]  /*1a60*/  UIADD3 UR43, UPT, UPT, -UR4, URZ, URZ ;  /* 0x000000ff042b7290 */ /* 0x000fe2000fffe1ff */
[----:B--234-:R-:W-:-:S11]  /*1a70*/  UMOV UR5, URZ ;  /* 0x000000ff00057c82 */ /* 0x01cfd60008000000 */
.L_x_43:
[----:B------:R-:W-:Y:S01]  /*1a80*/  UISETP.NE.AND UP0, UPT, UR55, URZ, UPT ;  /* 0x000000ff3700728c */ /* 0x000fe2000bf05270 */
[----:B------:R-:W2:Y:S08]  /*1a90*/  S2UR UR55, SR_CgaCtaId ;  /* 0x00000000003779c3 */ /* 0x000eb00000008800 */
[----:B------:R-:W-:Y:S05]  /*1aa0*/  BRA.U UP0, `(.L_x_24) ;  /* 0x0000000100347547 */ /* 0x000fea000b800000 */
[----:B------:R-:W3:Y:S01]  /*1ab0*/  S2R R0, SR_CgaCtaId ;  /* 0x0000000000007919 */ /* 0x000ee20000008800 */
[----:B------:R-:W-:-:S04]  /*1ac0*/  MOV R2, 0x400 ;  /* 0x0000040000027802 */ /* 0x000fc80000000f00 */
[----:B---3--:R-:W-:Y:S02]  /*1ad0*/  LEA R0, R0, R2, 0x18 ;  /* 0x0000000200007211 */ /* 0x008fe400078ec0ff */
[----:B------:R-:W-:-:S03]  /*1ae0*/  SHF.L.U32 R2, R8, 0x1f, RZ ;  /* 0x0000001f08027819 */ /* 0x000fc600000006ff */
[----:B------:R-:W-:-:S04]  /*1af0*/  IMAD R0, R9, 0x8, R0 ;  /* 0x0000000809007824 */ /* 0x000fc800078e0200 */
[----:B------:R-:W3:Y:S02]  /*1b00*/  SYNCS.PHASECHK.TRANS64.TRYWAIT P0, [R0+URZ+0x130], R2 ;  /* 0x00013002000075a7 */ /* 0x000ee400080011ff */
[----:B---3--:R-:W-:Y:S05]  /*1b10*/  @!P0 BRA `(.L_x_25) ;  /* 0x0000006000508947 */ /* 0x008fea0003800000 */
.L_x_120:
[----:B------:R-:W-:Y:S01]  /*1b20*/  VIADD R9, R9, 0x1 ;  /* 0x0000000109097836 */ /* 0x000fe20000000000 */
[----:B------:R3:W-:Y:S04]  /*1b30*/  SYNCS.ARRIVE.TRANS64.A1T0 RZ, [R0+URZ+0x120], RZ ;  /* 0x000120ff00ff79a7 */ /* 0x0007e800081000ff */
[----:B------:R-:W-:-:S04]  /*1b40*/  ISETP.NE.AND P0, PT, R9, 0x2, PT ;  /* 0x000000020900780c */ /* 0x000fc80003f05270 */
[----:B------:R-:W-:Y:S02]  /*1b50*/  SEL R9, R9, RZ, P0 ;  /* 0x000000ff09097207 */ /* 0x000fe40000000000 */
[----:B---3--:R-:W-:-:S04]  /*1b60*/  SEL R0, RZ, 0x1, P0 ;  /* 0x00000001ff007807 */ /* 0x008fc80000000000 */
[----:B------:R-:W-:-:S07]  /*1b70*/  LOP3.LUT R8, R8, R0, RZ, 0x3c, !PT ;  /* 0x0000000008087212 */ /* 0x000fce00078e3cff */
.L_x_24:
[----:B------:R-:W-:Y:S01]  /*1b80*/  UMOV UR6, 0x400 ;  /* 0x0000040000067882 */ /* 0x000fe20000000000 */
[----:B------:R-:W-:Y:S01]  /*1b90*/  SHF.L.U32 R0, R12, 0x1f, RZ ;  /* 0x0000001f0c007819 */ /* 0x000fe200000006ff */
[----:B--2---:R-:W-:Y:S02]  /*1ba0*/  ULEA UR6, UR55, UR6, 0x18 ;  /* 0x0000000637067291 */ /* 0x004fe4000f8ec0ff */
[----:B------:R-:W-:Y:S02]  /*1bb0*/  UISETP.GE.U32.AND UP0, UPT, UR48, 0xff, UPT ;  /* 0x000000ff3000788c */ /* 0x000fe4000bf06070 */
[----:B------:R-:W-:Y:S02]  /*1bc0*/  ULEA UR4, UR5, UR6, 0x3 ;  /* 0x0000000605047291 */ /* 0x000fe4000f8e18ff */
[----:B------:R-:W-:Y:S01]  /*1bd0*/  ULEA UR11, UR46, UR44, 0x6 ;  /* 0x0000002c2e0b7291 */ /* 0x000fe2000f8e30ff */
[----:B------:R-:W-:-:S06]  /*1be0*/  UMOV UR7, URZ ;  /* 0x000000ff00077c82 */ /* 0x000fcc0008000000 */
[----:B------:R2:W3:Y:S01]  /*1bf0*/  SYNCS.PHASECHK.TRANS64.TRYWAIT P0, [UR4+0x50], R0 ;  /* 0x00005000ff0075a7 */ /* 0x0004e20008001104 */
[----:B------:R-:W-:-:S04]  /*1c00*/  ULEA.HI UR4, UR45, UR45, URZ, 0x1 ;  /* 0x0000002d2d047291 */ /* 0x000fc8000f8f08ff */
[----:B------:R-:W-:-:S04]  /*1c10*/  USHF.L.U32 UR4, UR4, 0x7, URZ ;  /* 0x0000000704047899 */ /* 0x000fc800080006ff */
[----:B------:R-:W-:-:S04]  /*1c20*/  ULOP3.LUT UR35, UR4, 0xffffff00, URZ, 0xc0, !UPT ;  /* 0xffffff0004237892 */ /* 0x000fc8000f8ec0ff */
[----:B------:R-:W-:Y:S01]  /*1c30*/  ULOP3.LUT UR35, UR35, 0x80, UR49, 0xf8, !UPT ;  /* 0x0000008023237892 */ /* 0x000fe2000f8ef831 */
[----:B------:R-:W-:Y:S11]  /*1c40*/  BRA.U !UP0, `(.L_x_26) ;  /* 0x0000000108c47547 */ /* 0x000ff6000b800000 */
[----:B------:R-:W-:Y:S01]  /*1c50*/  UMOV UR13, UR43 ;  /* 0x0000002b000d7c82 */ /* 0x000fe20008000000 */
[----:B------:R-:W-:Y:S01]  /*1c60*/  UMOV UR4, UR5 ;  /* 0x0000000500047c82 */ /* 0x000fe20008000000 */
[----:B------:R-:W-:-:S05]  /*1c70*/  UMOV UR34, URZ ;  /* 0x000000ff00227c82 */ /* 0x000fca0008000000 */
.L_x_32:
[----:B------:R-:W-:Y:S01]  /*1c80*/  ULEA UR33, UR4, UR6, 0x3 ;  /* 0x0000000604217291 */ /* 0x000fe2000f8e18ff */
[----:B------:R-:W-:Y:S01]  /*1c90*/  @P3 MOV R2, 0xa000 ;  /* 0x0000a00000023802 */ /* 0x000fe20000000f00 */
[----:B-1-34-:R-:W-:Y:S10]  /*1ca0*/  @P0 BRA `(.L_x_27) ;  /* 0x00000000000c0947 */ /* 0x01aff40003800000 */
[----:B------:R-:W-:-:S04]  /*1cb0*/  SHF.L.U32 R3, R12, 0x1f, RZ ;  /* 0x0000001f0c037819 */ /* 0x000fc800000006ff */
[----:B------:R-:W3:Y:S02]  /*1cc0*/  SYNCS.PHASECHK.TRANS64.TRYWAIT P0, [UR33+0x50], R3 ;  /* 0x00005003ff0075a7 */ /* 0x000ee40008001121 */
[----:B---3--:R-:W-:Y:S05]  /*1cd0*/  @!P0 BRA `(.L_x_28) ;  /* 0x0000005c00f48947 */ /* 0x008fea0003800000 */
.L_x_27:
[----:B------:R3:W-:Y:S01]  /*1ce0*/  @P3 SYNCS.ARRIVE.TRANS64 RZ, [UR33], R2 ;  /* 0x00000002ffff39a7 */ /* 0x0007e20008000021 */
[----:B------:R-:W-:Y:S02]  /*1cf0*/  ULOP3.LUT UR5, UR25, 0x2, URZ, 0xfc, !UPT ;  /* 0x0000000219057892 */ /* 0x000fe4000f8efcff */
[----:B------:R-:W-:Y:S02]  /*1d00*/  UIADD3 UR13, UPT, UPT, UR13, 0x1, URZ ;  /* 0x000000010d0d7890 */ /* 0x000fe4000fffe0ff */
[----:B------:R-:W-:Y:S02]  /*1d10*/  UISETP.NE.AND UP0, UPT, UR5, 0x2, UPT ;  /* 0x000000020500788c */ /* 0x000fe4000bf05270 */
[----:B------:R-:W-:-:S07]  /*1d20*/  UISETP.NE.AND UP2, UPT, UR13, 0x1, UPT ;  /* 0x000000010d00788c */ /* 0x000fce000bf45270 */
[----:B------:R-:W-:Y:S05]  /*1d30*/  BRA.U UP0, `(.L_x_29) ;  /* 0x0000000100047547 */ /* 0x000fea000b800000 */
[----:B-1----:R-:W-:Y:S05]  /*1d40*/  BPT.TRAP 0x1 ;  /* 0x000000040000795c */ /* 0x002fea0000300000 */
.L_x_29:
[----:B------:R-:W-:Y:S04]  /*1d50*/  BSSY.RECONVERGENT B0, `(.L_x_30) ;  /* 0x0000003000007945 */ /* 0x000fe80003800200 */
[----:B------:R-:W-:Y:S05]  /*1d60*/  @!P2 BRA `(.L_x_31) ;  /* 0x000000000004a947 */ /* 0x000fea0003800000 */
[----:B-1----:R-:W-:Y:S05]  /*1d70*/  BPT.TRAP 0x1 ;  /* 0x000000040000795c */ /* 0x002fea0000300000 */
.L_x_31:
[----:B-1----:R-:W-:Y:S05]  /*1d80*/  BSYNC.RECONVERGENT B0 ;  /* 0x0000000000007941 */ /* 0x002fea0003800200 */
.L_x_30:
[----:B------:R-:W-:Y:S02]  /*1d90*/  UIADD3 UR5, UPT, UPT, UR4, 0x1, URZ ;  /* 0x0000000104057890 */ /* 0x000fe4000fffe0ff */
[----:B------:R-:W-:Y:S02]  /*1da0*/  ULEA UR32, UR4, UR6, 0xe ;  /* 0x0000000604207291 */ /* 0x000fe4000f8e70ff */
[----:B------:R-:W-:Y:S02]  /*1db0*/  UISETP.NE.AND UP0, UPT, UR5, 0xa, UPT ;  /* 0x0000000a0500788c */ /* 0x000fe4000bf05270 */
[----:B------:R-:W-:Y:S02]  /*1dc0*/  UIADD3 UR16, UP1, UPT, UR26, 0x80, URZ ;  /* 0x000000801a107890 */ /* 0x000fe4000ff3e0ff */
[----:B------:R-:W-:Y:S02]  /*1dd0*/  USEL UR8, URZ, 0x1, UP0 ;  /* 0x00000001ff087887 */ /* 0x000fe40008000000 */
[----:B------:R-:W-:-:S02]  /*1de0*/  USEL UR5, UR5, URZ, UP0 ;  /* 0x000000ff05057287 */ /* 0x000fc40008000000 */
[----:B------:R-:W-:Y:S02]  /*1df0*/  UIADD3 UR14, UP0, UPT, UR26, 0x180, URZ ;  /* 0x000001801a0e7890 */ /* 0x000fe4000ff1e0ff */
[----:B------:R-:W-:Y:S01]  /*1e00*/  LOP3.LUT R12, R12, UR8, RZ, 0x3c, !PT ;  /* 0x000000080c0c7c12 */ /* 0x000fe2000f8e3cff */
[----:B------:R-:W-:Y:S02]  /*1e10*/  ULEA UR8, UR4, UR24, 0xc ;  /* 0x0000001804087291 */ /* 0x000fe4000f8e60ff */
[----:B------:R-:W-:Y:S01]  /*1e20*/  ULEA UR7, UR5, UR6, 0x3 ;  /* 0x0000000605077291 */ /* 0x000fe2000f8e18ff */
[----:B--2---:R-:W-:Y:S01]  /*1e30*/  SHF.L.U32 R0, R12, 0x1f, RZ ;  /* 0x0000001f0c007819 */ /* 0x004fe200000006ff */
[----:B------:R-:W-:Y:S02]  /*1e40*/  ULOP3.LUT UR33, UR33, 0xfefffff8, URZ, 0xc0, !UPT ;  /* 0xfefffff821217892 */ /* 0x000fe4000f8ec0ff */
[----:B------:R-:W-:Y:S02]  /*1e50*/  UIADD3.X UR17, UPT, UPT, URZ, UR27, URZ, UP1, !UPT ;  /* 0x0000001bff117290 */ /* 0x000fe40008ffe4ff */
[----:B------:R-:W-:-:S02]  /*1e60*/  UIADD3 UR32, UPT, UPT, UR32, 0x4400, URZ ;  /* 0x0000440020207890 */ /* 0x000fc4000fffe0ff */
[----:B------:R-:W-:Y:S01]  /*1e70*/  UIADD3 UR8, UPT, UPT, UR6, 0x2c400, UR8 ;  /* 0x0002c40006087890 */ /* 0x000fe2000fffe008 */
[----:B------:R4:W1:Y:S01]  /*1e80*/  SYNCS.PHASECHK.TRANS64.TRYWAIT P0, [UR7+0x50], R0 ;  /* 0x00005000ff0075a7 */ /* 0x0008620008001107 */
[----:B------:R-:W-:Y:S02]  /*1e90*/  UIADD3.X UR15, UPT, UPT, URZ, UR27, URZ, UP0, !UPT ;  /* 0x0000001bff0f7290 */ /* 0x000fe400087fe4ff */
[----:B------:R-:W-:Y:S01]  /*1ea0*/  UPRMT UR4, URZ, 0x5410, UR21 ;  /* 0x00005410ff047896 */ /* 0x000fe20008000015 */
[----:B------:R-:W-:Y:S01]  /*1eb0*/  UMOV UR18, 0x0 ;  /* 0x0000000000127882 */ /* 0x000fe20000000000 */
[----:B------:R-:W-:Y:S01]  /*1ec0*/  UMOV UR19, 0x10000000 ;  /* 0x1000000000137882 */ /* 0x000fe20000000000 */
[----:B------:R-:W-:Y:S01]  /*1ed0*/  UMOV UR10, UR34 ;  /* 0x00000022000a7c82 */ /* 0x000fe20008000000 */
[----:B------:R-:W-:Y:S01]  /*1ee0*/  UMOV UR12, UR36 ;  /* 0x00000024000c7c82 */ /* 0x000fe20008000000 */
[----:B------:R-:W-:Y:S01]  /*1ef0*/  UMOV UR9, UR33 ;  /* 0x0000002100097c82 */ /* 0x000fe20008000000 */
[----:B------:R2:W-:Y:S01]  /*1f00*/  UTMALDG.3D.2CTA [UR32], [UR16], desc[UR18] ;  /* 0x00001220100075b4 */ /* 0x0005e20008211000 */
[----:B------:R-:W-:-:S02]  /*1f10*/  UMOV UR7, UR28 ;  /* 0x0000001c00077c82 */ /* 0x000fc40008000000 */
[----:B------:R3:W-:Y:S01]  /*1f20*/  UTMALDG.3D.MULTICAST.2CTA [UR8], [UR14], UR4, desc[UR18] ;  /* 0x000012080e0073b4 */ /* 0x0007e20008211804 */
[----:B--2---:R-:W-:Y:S01]  /*1f30*/  UIADD3 UR34, UPT, UPT, UR34, 0x80, URZ ;  /* 0x0000008022227890 */ /* 0x004fe2000fffe0ff */
[----:B---3--:R-:W-:Y:S01]  /*1f40*/  UMOV UR4, UR5 ;  /* 0x0000000500047c82 */ /* 0x008fe20008000000 */
[----:B------:R-:W-:Y:S10]  /*1f50*/  BRA.U UP2, `(.L_x_32) ;  /* 0xfffffffd02487547 */ /* 0x000ff4000b83ffff */
.L_x_26:
[----:B------:R-:W-:Y:S01]  /*1f60*/  ULEA UR4, UR5, UR6, 0x3 ;  /* 0x0000000605047291 */ /* 0x000fe2000f8e18ff */
[----:B--2-4-:R-:W-:Y:S01]  /*1f70*/  SHF.L.U32 R0, R12, 0x1f, RZ ;  /* 0x0000001f0c007819 */ /* 0x014fe200000006ff */
[----:B------:R-:W-:Y:S01]  /*1f80*/  @!P1 SYNCS.ARRIVE.TRANS64.A1T0 RZ, [UR6+0xb8], RZ ;  /* 0x0000b8ffffff99a7 */ /* 0x000fe20008100006 */
[----:B------:R-:W-:-:S06]  /*1f90*/  UISETP.GT.AND UP0, UPT, UR41, UR40, UPT ;  /* 0x000000282900728c */ /* 0x000fcc000bf04270 */
[----:B-1-3--:R1:W2:Y:S03]  /*1fa0*/  SYNCS.PHASECHK.TRANS64.TRYWAIT P0, [UR4+0x50], R0 ;  /* 0x00005000ff0075a7 */ /* 0x00a2a60008001104 */
[----:B------:R-:W-:Y:S05]  /*1fb0*/  BRA.U !UP0, `(.L_x_33) ;  /* 0x0000000108c47547 */ /* 0x000fea000b800000 */
[----:B------:R-:W-:Y:S01]  /*1fc0*/  UIADD3 UR13, UPT, UPT, UR47, UR7, URZ ;  /* 0x000000072f0d7290 */ /* 0x000fe2000fffe0ff */
[----:B------:R-:W-:-:S11]  /*1fd0*/  UMOV UR4, UR5 ;  /* 0x0000000500047c82 */ /* 0x000fd60008000000 */
.L_x_39:
[----:B------:R-:W-:Y:S01]  /*1fe0*/  ULEA UR17, UR4, UR6, 0x3 ;  /* 0x0000000604117291 */ /* 0x000fe2000f8e18ff */
[----:B--2---:R-:W-:Y:S01]  /*1ff0*/  @P3 MOV R2, 0xa000 ;  /* 0x0000a00000023802 */ /* 0x004fe20000000f00 */
[----:B--2-4-:R-:W-:Y:S10]  /*2000*/  @P0 BRA `(.L_x_34) ;  /* 0x00000000000c0947 */ /* 0x014ff40003800000 */
[----:B------:R-:W-:-:S04]  /*2010*/  SHF.L.U32 R3, R12, 0x1f, RZ ;  /* 0x0000001f0c037819 */ /* 0x000fc800000006ff */
[----:B------:R-:W2:Y:S02]  /*2020*/  SYNCS.PHASECHK.TRANS64.TRYWAIT P0, [UR17+0x50], R3 ;  /* 0x00005003ff0075a7 */ /* 0x000ea40008001111 */
[----:B--2---:R-:W-:Y:S05]  /*2030*/  @!P0 BRA `(.L_x_35) ;  /* 0x0000005c00348947 */ /* 0x004fea0003800000 */
.L_x_34:
[----:B------:R2:W-:Y:S01]  /*2040*/  @P3 SYNCS.ARRIVE.TRANS64 RZ, [UR17], R2 ;  /* 0x00000002ffff39a7 */ /* 0x0005e20008000011 */
[----:B------:R-:W-:-:S04]  /*2050*/  ULOP3.LUT UR5, UR25, 0x2, URZ, 0xfc, !UPT ;  /* 0x0000000219057892 */ /* 0x000fc8000f8efcff */
[----:B------:R-:W-:-:S09]  /*2060*/  UISETP.NE.AND UP0, UPT, UR5, 0x2, UPT ;  /* 0x000000020500788c */ /* 0x000fd2000bf05270 */
[----:B------:R-:W-:Y:S05]  /*2070*/  BRA.U UP0, `(.L_x_36) ;  /* 0x0000000100047547 */ /* 0x000fea000b800000 */
[----:B------:R-:W-:Y:S05]  /*2080*/  BPT.TRAP 0x1 ;  /* 0x000000040000795c */ /* 0x000fea0000300000 */
.L_x_36:
[----:B------:R-:W-:Y:S04]  /*2090*/  BSSY.RECONVERGENT B0, `(.L_x_37) ;  /* 0x0000003000007945 */ /* 0x000fe80003800200 */
[----:B------:R-:W-:Y:S05]  /*20a0*/  @!P2 BRA `(.L_x_38) ;  /* 0x000000000004a947 */ /* 0x000fea0003800000 */
[----:B------:R-:W-:Y:S05]  /*20b0*/  BPT.TRAP 0x1 ;  /* 0x000000040000795c */ /* 0x000fea0000300000 */
.L_x_38:
[----:B------:R-:W-:Y:S05]  /*20c0*/  BSYNC.RECONVERGENT B0 ;  /* 0x0000000000007941 */ /* 0x000fea0003800200 */
.L_x_37:
[----:B------:R-:W-:Y:S02]  /*20d0*/  UIADD3 UR5, UPT, UPT, UR4, 0x1, URZ ;  /* 0x0000000104057890 */ /* 0x000fe4000fffe0ff */
[----:B------:R-:W-:Y:S02]  /*20e0*/  USHF.L.U32 UR18, UR7, 0x7, URZ ;  /* 0x0000000707127899 */ /* 0x000fe400080006ff */
[----:B------:R-:W-:Y:S02]  /*20f0*/  UISETP.NE.AND UP0, UPT, UR5, 0xa, UPT ;  /* 0x0000000a0500788c */ /* 0x000fe4000bf05270 */
[----:B------:R-:W-:Y:S02]  /*2100*/  UIADD3 UR7, UPT, UPT, UR7, 0x1, URZ ;  /* 0x0000000107077890 */ /* 0x000fe4000fffe0ff */
[----:B------:R-:W-:Y:S02]  /*2110*/  USEL UR9, URZ, 0x1, UP0 ;  /* 0x00000001ff097887 */ /* 0x000fe40008000000 */
[----:B------:R-:W-:-:S02]  /*2120*/  USEL UR5, UR5, URZ, UP0 ;  /* 0x000000ff05057287 */ /* 0x000fc40008000000 */
[----:B------:R-:W-:Y:S02]  /*2130*/  UIADD3 UR14, UP0, UPT, UR26, 0x180, URZ ;  /* 0x000001801a0e7890 */ /* 0x000fe4000ff1e0ff */
[----:B------:R-:W-:Y:S01]  /*2140*/  ULEA UR8, UR5, UR6, 0x3 ;  /* 0x0000000605087291 */ /* 0x000fe2000f8e18ff */
[----:B------:R-:W-:Y:S01]  /*2150*/  LOP3.LUT R12, R12, UR9, RZ, 0x3c, !PT ;  /* 0x000000090c0c7c12 */ /* 0x000fe2000f8e3cff */
[----:B------:R-:W-:Y:S02]  /*2160*/  ULEA UR16, UR4, UR6, 0xe ;  /* 0x0000000604107291 */ /* 0x000fe4000f8e70ff */
[----:B------:R-:W-:Y:S01]  /*2170*/  UIADD3 UR22, UP1, UPT, UR26, 0x80, URZ ;  /* 0x000000801a167890 */ /* 0x000fe2000ff3e0ff */
[----:B-1----:R-:W-:Y:S01]  /*2180*/  SHF.L.U32 R0, R12, 0x1f, RZ ;  /* 0x0000001f0c007819 */ /* 0x002fe200000006ff */
[----:B------:R-:W-:Y:S02]  /*2190*/  UIADD3.X UR15, UPT, UPT, URZ, UR27, URZ, UP0, !UPT ;  /* 0x0000001bff0f7290 */ /* 0x000fe400087fe4ff */
[----:B------:R-:W-:Y:S01]  /*21a0*/  UISETP.NE.AND UP0, UPT, UR7, UR13, UPT ;  /* 0x0000000d0700728c */ /* 0x000fe2000bf05270 */
[----:B------:R3:W4:Y:S01]  /*21b0*/  SYNCS.PHASECHK.TRANS64.TRYWAIT P0, [UR8+0x50], R0 ;  /* 0x00005000ff0075a7 */ /* 0x0007220008001108 */
[----:B------:R-:W-:-:S02]  /*21c0*/  ULEA UR8, UR4, UR24, 0xc ;  /* 0x0000001804087291 */ /* 0x000fc4000f8e60ff */
[----:B------:R-:W-:Y:S02]  /*21d0*/  ULOP3.LUT UR17, UR17, 0xfefffff8, URZ, 0xc0, !UPT ;  /* 0xfefffff811117892 */ /* 0x000fe4000f8ec0ff */
[----:B------:R-:W-:Y:S02]  /*21e0*/  UIADD3 UR16, UPT, UPT, UR16, 0x4400, URZ ;  /* 0x0000440010107890 */ /* 0x000fe4000fffe0ff */
[----:B------:R-:W-:Y:S02]  /*21f0*/  UIADD3.X UR23, UPT, UPT, URZ, UR27, URZ, UP1, !UPT ;  /* 0x0000001bff177290 */ /* 0x000fe40008ffe4ff */
[----:B------:R-:W-:Y:S02]  /*2200*/  UIADD3 UR8, UPT, UPT, UR6, 0x2c400, UR8 ;  /* 0x0002c40006087890 */ /* 0x000fe4000fffe008 */
[----:B------:R-:W-:Y:S01]  /*2210*/  UPRMT UR4, URZ, 0x5410, UR21 ;  /* 0x00005410ff047896 */ /* 0x000fe20008000015 */
[----:B------:R-:W-:Y:S01]  /*2220*/  UMOV UR30, 0x0 ;  /* 0x00000000001e7882 */ /* 0x000fe20000000000 */
[----:B------:R-:W-:Y:S01]  /*2230*/  UMOV UR31, 0x10000000 ;  /* 0x10000000001f7882 */ /* 0x000fe20000000000 */
[----:B------:R-:W-:Y:S01]  /*2240*/  UMOV UR19, UR35 ;  /* 0x0000002300137c82 */ /* 0x000fe20008000000 */
[----:B------:R-:W-:Y:S01]  /*2250*/  UMOV UR20, UR36 ;  /* 0x0000002400147c82 */ /* 0x000fe20008000000 */
[----:B------:R-:W-:Y:S01]  /*2260*/  UMOV UR12, UR36 ;  /* 0x00000024000c7c82 */ /* 0x000fe20008000000 */
[----:B------:R-:W-:Y:S01]  /*2270*/  UMOV UR9, UR17 ;  /* 0x0000001100097c82 */ /* 0x000fe20008000000 */
[----:B------:R-:W-:Y:S01]  /*2280*/  UMOV UR10, UR18 ;  /* 0x00000012000a7c82 */ /* 0x000fe20008000000 */
[----:B------:R-:W-:Y:S01]  /*2290*/  UTMALDG.3D.2CTA [UR16], [UR22], desc[UR30] ;  /* 0x00001e10160075b4 */ /* 0x000fe20008211000 */
[----:B------:R1:W-:Y:S02]  /*22a0*/  UTMALDG.3D.MULTICAST.2CTA [UR8], [UR14], UR4, desc[UR30] ;  /* 0x00001e080e0073b4 */ /* 0x0003e40008211804 */
[----:B-1----:R-:W-:Y:S01]  /*22b0*/  UMOV UR4, UR5 ;  /* 0x0000000500047c82 */ /* 0x002fe20008000000 */
[----:B---3--:R-:W-:Y:S05]  /*22c0*/  BRA.U UP0, `(.L_x_39) ;  /* 0xfffffffd00447547 */ /* 0x008fea000b83ffff */
.L_x_33:
[C---:B------:R-:W-:Y:S01]  /*22d0*/  LEA R3, R11.reuse, UR6, 0x3 ;  /* 0x000000060b037c11 */ /* 0x040fe2000f8e18ff */
[----:B------:R-:W-:Y:S01]  /*22e0*/  NOP ;  /* 0x0000000000007918 */ /* 0x000fe20000000000 */
[----:B-1----:R-:W-:Y:S02]  /*22f0*/  SHF.L.U32 R0, R10, 0x1f, RZ ;  /* 0x0000001f0a007819 */ /* 0x002fe400000006ff */
[----:B------:R-:W-:Y:S02]  /*2300*/  LEA R4, R11, UR6, 0x4 ;  /* 0x000000060b047c11 */ /* 0x000fe4000f8e20ff */
[----:B--2-4-:R-:W1:Y:S02]  /*2310*/  SYNCS.PHASECHK.TRANS64.TRYWAIT P0, [R3+URZ+0xc0], R0 ;  /* 0x0000c000030075a7 */ /* 0x014e6400080011ff */
[----:B-1----:R-:W-:Y:S05]  /*2320*/  @!P0 BRA `(.L_x_40) ;  /* 0x0000005800908947 */ /* 0x002fea0003800000 */
.L_x_123:
[----:B------:R-:W2:Y:S01]  /*2330*/  LDS.128 R4, [R4+0x150] ;  /* 0x0001500004047984 */ /* 0x000ea20000000c00 */
[----:B------:R-:W-:Y:S01]  /*2340*/  UISETP.GE.AND UP0, UPT, UR42, 0x1, UPT ;  /* 0x000000012a00788c */ /* 0x000fe2000bf06270 */
[----:B------:R-:W-:Y:S01]  /*2350*/  @!PT LDS RZ, [RZ] ;  /* 0x00000000fffff984 */ /* 0x000fe20000000800 */
[----:B------:R-:W-:Y:S01]  /*2360*/  @!PT LDS RZ, [RZ] ;  /* 0x00000000fffff984 */ /* 0x000fe20000000800 */
[----:B------:R-:W-:Y:S01]  /*2370*/  @!PT LDS RZ, [RZ] ;  /* 0x00000000fffff984 */ /* 0x000fe20000000800 */
[----:B------:R-:W-:Y:S01]  /*2380*/  @!PT LDS RZ, [RZ] ;  /* 0x00000000fffff984 */ /* 0x000fe20000000800 */
[----:B------:R3:W-:Y:S06]  /*2390*/  MEMBAR.ALL.CTA ;  /* 0x0000000000007992 */ /* 0x0007ec0000008000 */
[----:B---3--:R-:W3:Y:S01]  /*23a0*/  FENCE.VIEW.ASYNC.S ;  /* 0x00000000000073c6 */ /* 0x008ee20000000000 */
[----:B--2---:R-:W-:-:S13]  /*23b0*/  LOP3.LUT P0, RZ, R6, 0x1, RZ, 0xc0, !PT ;  /* 0x0000000106ff7812 */ /* 0x004fda000780c0ff */
[----:B---3--:R-:W-:Y:S01]  /*23c0*/  VOTEU.ANY UP1, P0 ;  /* 0x0000000000ff7886 */ /* 0x008fe20000020100 */
[----:B------:R-:W-:-:S13]  /*23d0*/  PLOP3.LUT P0, PT, PT, PT, UP1, 0x80, 0x8 ;  /* 0x000000000008781c */ /* 0x000fda0003f0f018 */
[----:B-1----:R-:W-:Y:S02]  /*23e0*/  @P0 LOP3.LUT R0, R5, 0xffff, RZ, 0xc0, !PT ;  /* 0x0000ffff05000812 */ /* 0x002fe400078ec0ff */
[----:B------:R-:W-:Y:S02]  /*23f0*/  @P0 MOV R2, R4 ;  /* 0x0000000400020202 */ /* 0x000fe40000000f00 */
[----:B------:R-:W-:Y:S01]  /*2400*/  @P0 R2UR UR7, R0 ;  /* 0x00000000000702ca */ /* 0x000fe200000e0000 */
[----:B------:R-:W-:Y:S01]  /*2410*/  VIADD R0, R3, 0xd0 ;  /* 0x000000d003007836 */ /* 0x000fe20000000000 */
[----:B------:R-:W-:Y:S02]  /*2420*/  @P0 SHF.R.U32.HI R4, RZ, 0x10, R5 ;  /* 0x00000010ff040819 */ /* 0x000fe40000011605 */
[----:B------:R-:W-:Y:S02]  /*2430*/  @P0 R2UR UR8, R2 ;  /* 0x00000000020802ca */ /* 0x000fe400000e0000 */
[----:B------:R-:W-:-:S02]  /*2440*/  PRMT R0, RZ, 0x654, R0 ;  /* 0x00000654ff007816 */ /* 0x000fc40000000000 */
[----:B------:R-:W-:Y:S02]  /*2450*/  @P0 R2UR UR4, R4 ;  /* 0x00000000040402ca */ /* 0x000fe400000e0000 */
[----:B------:R1:W-:Y:S03]  /*2460*/  SYNCS.ARRIVE.TRANS64.RED.A1T0 RZ, [R0+URZ], RZ ;  /* 0x000000ff00ff79a7 */ /* 0x0003e600081004ff */
[----:B------:R-:W-:-:S04]  /*2470*/  @UP1 UMOV UR29, UR7 ;  /* 0x00000007001d1c82 */ /* 0x000fc80008000000 */
[----:B------:R-:W-:-:S04]  /*2480*/  @UP1 UMOV UR37, UR8 ;  /* 0x0000000800251c82 */ /* 0x000fc80008000000 */
[----:B------:R-:W-:Y:S01]  /*2490*/  @UP1 UMOV UR36, UR4 ;  /* 0x0000000400241c82 */ /* 0x000fe20008000000 */
[----:B------:R-:W-:Y:S05]  /*24a0*/  BRA.U !UP0, `(.L_x_41) ;  /* 0x0000000108d47547 */ /* 0x000fea000b800000 */
[----:B------:R-:W2:Y:S01]  /*24b0*/  LDCU.128 UR12, c[0x0][0xb10] ;  /* 0x00016200ff0c77ac */ /* 0x000ea20008000c00 */
[----:B------:R-:W3:Y:S01]  /*24c0*/  LDCU UR30, c[0x0][0xb20] ;  /* 0x00016400ff1e77ac */ /* 0x000ee20008000800 */
[----:B------:R-:W4:Y:S01]  /*24d0*/  LDCU UR20, c[0x0][0xb0c] ;  /* 0x00016180ff1477ac */ /* 0x000f220008000800 */
[----:B------:R-:W1:Y:S01]  /*24e0*/  LDCU.64 UR10, c[0x0][0xb28] ;  /* 0x00016500ff0a77ac */ /* 0x000e620008000a00 */
[----:B------:R-:W-:Y:S02]  /*24f0*/  UISETP.NE.AND UP3, UPT, UR42, 0x1, UPT ;  /* 0x000000012a00788c */ /* 0x000fe4000bf65270 */
[----:B--2---:R-:W-:Y:S02]  /*2500*/  UIMAD.WIDE.U32 UR16, UR38, UR15, URZ ;  /* 0x0000000f261072a5 */ /* 0x004fe4000f8e00ff */
[----:B------:R-:W-:Y:S02]  /*2510*/  UIMAD.WIDE.U32 UR8, UR39, UR12, URZ ;  /* 0x0000000c270872a5 */ /* 0x000fe4000f8e00ff */
[----:B------:R-:W-:-:S02]  /*2520*/  UISETP.NE.AND UP0, UPT, UR14, 0x1, UPT ;  /* 0x000000010e00788c */ /* 0x000fc4000bf05270 */
[----:B------:R-:W-:Y:S01]  /*2530*/  UIMAD.WIDE.U32 UR22, UR29, UR15, URZ ;  /* 0x0000000f1d1672a5 */ /* 0x000fe2000f8e00ff */
[----:B------:R-:W-:Y:S02]  /*2540*/  UMOV UR16, UR17 ;  /* 0x0000001100107c82 */ /* 0x000fe40008000000 */
[----:B------:R-:W-:Y:S01]  /*2550*/  UMOV UR8, UR9 ;  /* 0x0000000900087c82 */ /* 0x000fe20008000000 */
[----:B---3--:R-:W-:Y:S02]  /*2560*/  USHF.R.U32.HI UR16, URZ, UR30, UR16 ;  /* 0x0000001eff107299 */ /* 0x008fe40008011610 */
[----:B----4-:R-:W-:Y:S02]  /*2570*/  UISETP.NE.AND UP2, UPT, UR20, 0x1, UPT ;  /* 0x000000011400788c */ /* 0x010fe4000bf45270 */
[----:B------:R-:W-:Y:S02]  /*2580*/  USHF.R.U32.HI UR8, URZ, UR13, UR8 ;  /* 0x0000000dff087299 */ /* 0x000fe40008011608 */
[----:B------:R-:W-:-:S02]  /*2590*/  USEL UR7, UR38, UR16, !UP0 ;  /* 0x0000001026077287 */ /* 0x000fc4000c000000 */
[----:B------:R-:W-:Y:S02]  /*25a0*/  USEL UR8, UR39, UR8, !UP2 ;  /* 0x0000000827087287 */ /* 0x000fe4000d000000 */
[----:B-1----:R-:W-:Y:S01]  /*25b0*/  UIMAD.WIDE.U32 UR16, UR7, UR10, URZ ;  /* 0x0000000a071072a5 */ /* 0x002fe2000f8e00ff */
[----:B------:R-:W-:Y:S01]  /*25c0*/  UMOV UR4, UR23 ;  /* 0x0000001700047c82 */ /* 0x000fe20008000000 */
[----:B------:R-:W-:Y:S02]  /*25d0*/  UIMAD.WIDE.U32 UR18, UR37, UR12, URZ ;  /* 0x0000000c251272a5 */ /* 0x000fe4000f8e00ff */
[----:B------:R-:W-:-:S03]  /*25e0*/  UIMAD.WIDE.U32 UR22, UR8, UR10, URZ ;  /* 0x0000000a081672a5 */ /* 0x000fc6000f8e00ff */
[----:B------:R-:W-:Y:S01]  /*25f0*/  UMOV UR16, UR17 ;  /* 0x0000001100107c82 */ /* 0x000fe20008000000 */
[----:B------:R-:W-:Y:S02]  /*2600*/  USHF.R.U32.HI UR4, URZ, UR30, UR4 ;  /* 0x0000001eff047299 */ /* 0x000fe40008011604 */
[----:B------:R-:W-:Y:S01]  /*2610*/  @UP3 USHF.R.U32.HI UR7, URZ, UR11, UR16 ;  /* 0x0000000bff073299 */ /* 0x000fe20008011610 */
[----:B------:R-:W-:Y:S01]  /*2620*/  UMOV UR18, UR19 ;  /* 0x0000001300127c82 */ /* 0x000fe20008000000 */
[----:B------:R-:W-:Y:S01]  /*2630*/  UMOV UR22, UR23 ;  /* 0x0000001700167c82 */ /* 0x000fe20008000000 */
[----:B------:R-:W-:Y:S02]  /*2640*/  USHF.R.U32.HI UR13, URZ, UR13, UR18 ;  /* 0x0000000dff0d7299 */ /* 0x000fe40008011612 */
[----:B------:R-:W-:Y:S02]  /*2650*/  USEL UR4, UR29, UR4, !UP0 ;  /* 0x000000041d047287 */ /* 0x000fe4000c000000 */
[----:B------:R-:W-:-:S02]  /*2660*/  @UP3 USHF.R.U32.HI UR8, URZ, UR11, UR22 ;  /* 0x0000000bff083299 */ /* 0x000fc40008011616 */
[----:B------:R-:W-:Y:S02]  /*2670*/  UIMAD UR9, UR42, UR7, URZ ;  /* 0x000000072a0972a4 */ /* 0x000fe4000f8e02ff */
[----:B------:R-:W-:Y:S02]  /*2680*/  USEL UR7, UR37, UR13, !UP2 ;  /* 0x0000000d25077287 */ /* 0x000fe4000d000000 */
[----:B------:R-:W-:Y:S02]  /*2690*/  UIMAD UR12, UR42, UR8, URZ ;  /* 0x000000082a0c72a4 */ /* 0x000fe4000f8e02ff */
[----:B------:R-:W-:Y:S02]  /*26a0*/  UISETP.GE.AND UP0, UPT, UR4, UR9, UPT ;  /* 0x000000090400728c */ /* 0x000fe4000bf06270 */
[----:B------:R-:W-:Y:S02]  /*26b0*/  UIMAD.WIDE.U32 UR16, UR4, UR10, URZ ;  /* 0x0000000a041072a5 */ /* 0x000fe4000f8e00ff */
[----:B------:R-:W-:-:S02]  /*26c0*/  UISETP.GE.OR UP0, UPT, UR7, UR12, UP0 ;  /* 0x0000000c0700728c */ /* 0x000fc40008706670 */
[----:B------:R-:W-:Y:S02]  /*26d0*/  UIMAD.WIDE.U32 UR12, UR7, UR10, URZ ;  /* 0x0000000a070c72a5 */ /* 0x000fe4000f8e00ff */
[----:B------:R-:W-:Y:S01]  /*26e0*/  UIADD3 UR15, UPT, UPT, -UR4, URZ, URZ ;  /* 0x000000ff040f7290 */ /* 0x000fe2000fffe1ff */
[----:B------:R-:W-:Y:S01]  /*26f0*/  UMOV UR10, UR17 ;  /* 0x00000011000a7c82 */ /* 0x000fe20008000000 */
[----:B------:R-:W-:Y:S02]  /*2700*/  UIADD3 UR12, UPT, UPT, -UR7, URZ, URZ ;  /* 0x000000ff070c7290 */ /* 0x000fe4000fffe1ff */
        /* <DEDUP_REMOVED lines=15> */
.L_x_41:
[----:B------:R-:W2:Y:S02]  /*2800*/  LDCU UR4, c[0x0][0xb30] ;  /* 0x00016600ff0477ac */ /* 0x000ea40008000800 */
[----:B--2---:R-:W-:-:S09]  /*2810*/  UISETP.NE.AND UP0, UPT, UR4, 0x1, UPT ;  /* 0x000000010400788c */ /* 0x004fd2000bf05270 */
[----:B------:R-:W-:Y:S05]  /*2820*/  BRA.U UP0, `(.L_x_42) ;  /* 0x0000000100447547 */ /* 0x000fea000b800000 */
[----:B------:R-:W2:Y:S01]  /*2830*/  LDCU.128 UR12, c[0x0][0xb10] ;  /* 0x00016200ff0c77ac */ /* 0x000ea20008000c00 */
[----:B------:R-:W3:Y:S01]  /*2840*/  LDCU UR16, c[0x0][0xb0c] ;  /* 0x00016180ff1077ac */ /* 0x000ee20008000800 */
[----:B------:R-:W4:Y:S01]  /*2850*/  LDCU UR17, c[0x0][0xb20] ;  /* 0x00016400ff1177ac */ /* 0x000f220008000800 */
[----:B--2---:R-:W-:Y:S02]  /*2860*/  UIMAD.WIDE.U32 UR10, UR37, UR12, URZ ;  /* 0x0000000c250a72a5 */ /* 0x004fe4000f8e00ff */
[----:B------:R-:W-:Y:S02]  /*2870*/  UIMAD.WIDE.U32 UR8, UR29, UR15, URZ ;  /* 0x0000000f1d0872a5 */ /* 0x000fe4000f8e00ff */
[----:B---3--:R-:W-:Y:S02]  /*2880*/  UISETP.NE.AND UP2, UPT, UR16, 0x1, UPT ;  /* 0x000000011000788c */ /* 0x008fe4000bf45270 */
[----:B------:R-:W-:Y:S01]  /*2890*/  UISETP.NE.AND UP0, UPT, UR14, 0x1, UPT ;  /* 0x000000010e00788c */ /* 0x000fe2000bf05270 */
[----:B------:R-:W-:-:S02]  /*28a0*/  UMOV UR7, UR11 ;  /* 0x0000000b00077c82 */ /* 0x000fc40008000000 */
[----:B------:R-:W-:Y:S01]  /*28b0*/  UMOV UR4, UR9 ;  /* 0x0000000900047c82 */ /* 0x000fe20008000000 */
[----:B------:R-:W-:Y:S02]  /*28c0*/  USHF.R.U32.HI UR7, URZ, UR13, UR7 ;  /* 0x0000000dff077299 */ /* 0x000fe40008011607 */
[----:B----4-:R-:W-:Y:S02]  /*28d0*/  USHF.R.U32.HI UR4, URZ, UR17, UR4 ;  /* 0x00000011ff047299 */ /* 0x010fe40008011604 */
[----:B------:R-:W-:Y:S02]  /*28e0*/  USEL UR7, UR37, UR7, !UP2 ;  /* 0x0000000725077287 */ /* 0x000fe4000d000000 */
[----:B------:R-:W-:-:S04]  /*28f0*/  USEL UR4, UR29, UR4, !UP0 ;  /* 0x000000041d047287 */ /* 0x000fc8000c000000 */
[----:B------:R-:W-:Y:S02]  /*2900*/  UIADD3 UR8, UPT, UPT, UR7, -UR4, URZ ;  /* 0x8000000407087290 */ /* 0x000fe4000fffe0ff */
[----:B------:R-:W-:Y:S02]  /*2910*/  UIADD3 UR4, UPT, UPT, -UR7, UR4, URZ ;  /* 0x0000000407047290 */ /* 0x000fe4000fffe1ff */
[----:B------:R-:W-:Y:S02]  /*2920*/  UIMAD UR29, UR8, UR14, UR29 ;  /* 0x0000000e081d72a4 */ /* 0x000fe4000f8e021d */
[----:B------:R-:W-:-:S12]  /*2930*/  UIMAD UR37, UR4, UR16, UR37 ;  /* 0x00000010042572a4 */ /* 0x000fd8000f8e0225 */
.L_x_42:
[----:B------:R-:W-:Y:S01]  /*2940*/  VIADD R11, R11, 0x1 ;  /* 0x000000010b0b7836 */ /* 0x000fe20000000000 */
[----:B------:R-:W-:Y:S01]  /*2950*/  PLOP3.LUT P1, PT, PT, PT, PT, 0x80, 0x8 ;  /* 0x000000000008781c */ /* 0x000fe20003f2f070 */
[----:B------:R-:W-:Y:S02]  /*2960*/  UIADD3 UR45, UPT, UPT, UR37, UR57, URZ ;  /* 0x00000039252d7290 */ /* 0x000fe4000fffe0ff */
[----:B------:R-:W-:Y:S01]  /*2970*/  UIADD3 UR46, UPT, UPT, UR29, UR60, URZ ;  /* 0x0000003c1d2e7290 */ /* 0x000fe2000fffe0ff */
[----:B------:R-:W-:-:S04]  /*2980*/  ISETP.NE.AND P0, PT, R11, 0x2, PT ;  /* 0x000000020b00780c */ /* 0x000fc80003f05270 */
[----:B-1----:R-:W-:Y:S02]  /*2990*/  SEL R0, RZ, 0x1, P0 ;  /* 0x00000001ff007807 */ /* 0x002fe40000000000 */
[----:B------:R-:W-:Y:S02]  /*29a0*/  SEL R11, R11, RZ, P0 ;  /* 0x000000ff0b0b7207 */ /* 0x000fe40000000000 */
[----:B------:R-:W-:Y:S01]  /*29b0*/  LOP3.LUT R10, R10, R0, RZ, 0x3c, !PT ;  /* 0x000000000a0a7212 */ /* 0x000fe200078e3cff */
[----:B------:R-:W-:Y:S06]  /*29c0*/  BRA.U UP1, `(.L_x_43) ;  /* 0xfffffff1012c7547 */ /* 0x000fec000b83ffff */
[----:B------:R-:W-:Y:S01]  /*29d0*/  UIADD3 UR7, UPT, UPT, UR6, 0x50, URZ ;  /* 0x0000005006077890 */ /* 0x000fe2000fffe0ff */
[----:B------:R-:W-:-:S03]  /*29e0*/  SHF.L.U32 R2, R12, 0x1f, RZ ;  /* 0x0000001f0c027819 */ /* 0x000fc600000006ff */
[----:B------:R-:W-:-:S09]  /*29f0*/  ULEA UR4, UR5, UR7, 0x3 ;  /* 0x0000000705047291 */ /* 0x000fd2000f8e18ff */
[----:B------:R-:W1:Y:S02]  /*2a00*/  SYNCS.PHASECHK.TRANS64.TRYWAIT P0, [UR4], R2 ;  /* 0x00000002ff0075a7 */ /* 0x000e640008001104 */
[----:B-1----:R-:W-:Y:S05]  /*2a10*/  @!P0 BRA `(.L_x_44) ;  /* 0x0000005000e88947 */ /* 0x002fea0003800000 */
.L_x_125:
[----:B------:R-:W-:-:S04]  /*2a20*/  UIADD3 UR4, UPT, UPT, UR5, 0x1, URZ ;  /* 0x0000000105047890 */ /* 0x000fc8000fffe0ff */
[----:B------:R-:W-:-:S04]  /*2a30*/  UISETP.NE.AND UP0, UPT, UR4, 0xa, UPT ;  /* 0x0000000a0400788c */ /* 0x000fc8000bf05270 */
[----:B------:R-:W-:Y:S02]  /*2a40*/  USEL UR6, URZ, 0x1, UP0 ;  /* 0x00000001ff067887 */ /* 0x000fe40008000000 */
[----:B------:R-:W-:-:S04]  /*2a50*/  USEL UR4, UR4, URZ, UP0 ;  /* 0x000000ff04047287 */ /* 0x000fc80008000000 */
[----:B------:R-:W-:Y:S01]  /*2a60*/  ULEA UR5, UR4, UR7, 0x3 ;  /* 0x0000000704057291 */ /* 0x000fe2000f8e18ff */
[----:B-1----:R-:W-:-:S04]  /*2a70*/  LOP3.LUT R2, R12, UR6, RZ, 0x3c, !PT ;  /* 0x000000060c027c12 */ /* 0x002fc8000f8e3cff */
[----:B------:R-:W-:-:S04]  /*2a80*/  SHF.L.U32 R3, R2, 0x1f, RZ ;  /* 0x0000001f02037819 */ /* 0x000fc800000006ff */
[----:B------:R-:W1:Y:S02]  /*2a90*/  SYNCS.PHASECHK.TRANS64.TRYWAIT P0, [UR5], R3 ;  /* 0x00000003ff0075a7 */ /* 0x000e640008001105 */
[----:B-1----:R-:W-:Y:S05]  /*2aa0*/  @!P0 BRA `(.L_x_45) ;  /* 0x0000005000dc8947 */ /* 0x002fea0003800000 */
.L_x_127:
[----:B------:R-:W-:-:S04]  /*2ab0*/  UIADD3 UR4, UPT, UPT, UR4, 0x1, URZ ;  /* 0x0000000104047890 */ /* 0x000fc8000fffe0ff */
[----:B------:R-:W-:-:S04]  /*2ac0*/  UISETP.NE.AND UP0, UPT, UR4, 0xa, UPT ;  /* 0x0000000a0400788c */ /* 0x000fc8000bf05270 */
[----:B------:R-:W-:Y:S02]  /*2ad0*/  USEL UR6, URZ, 0x1, UP0 ;  /* 0x00000001ff067887 */ /* 0x000fe40008000000 */
[----:B------:R-:W-:-:S04]  /*2ae0*/  USEL UR4, UR4, URZ, UP0 ;  /* 0x000000ff04047287 */ /* 0x000fc80008000000 */
[----:B------:R-:W-:Y:S01]  /*2af0*/  ULEA UR5, UR4, UR7, 0x3 ;  /* 0x0000000704057291 */ /* 0x000fe2000f8e18ff */
[----:B------:R-:W-:-:S04]  /*2b00*/  LOP3.LUT R2, R2, UR6, RZ, 0x3c, !PT ;  /* 0x0000000602027c12 */ /* 0x000fc8000f8e3cff */
[----:B-1----:R-:W-:-:S04]  /*2b10*/  SHF.L.U32 R3, R2, 0x1f, RZ ;  /* 0x0000001f02037819 */ /* 0x002fc800000006ff */
[----:B------:R-:W1:Y:S02]  /*2b20*/  SYNCS.PHASECHK.TRANS64.TRYWAIT P0, [UR5], R3 ;  /* 0x00000003ff0075a7 */ /* 0x000e640008001105 */
[----:B-1----:R-:W-:Y:S05]  /*2b30*/  @!P0 BRA `(.L_x_46) ;  /* 0x0000005000d08947 */ /* 0x002fea0003800000 */
.L_x_129:
        /* <DEDUP_REMOVED lines=9> */
.L_x_131:
        /* <DEDUP_REMOVED lines=9> */
.L_x_133:
        /* <DEDUP_REMOVED lines=9> */
.L_x_135:
        /* <DEDUP_REMOVED lines=9> */
.L_x_137:
        /* <DEDUP_REMOVED lines=9> */
.L_x_139:
        /* <DEDUP_REMOVED lines=9> */
.L_x_141:
[----:B------:R-:W-:-:S04]  /*2ea0*/  UIADD3 UR4, UPT, UPT, UR4, 0x1, URZ ;  /* 0x0000000104047890 */ /* 0x000fc8000fffe0ff */
[----:B------:R-:W-:-:S04]  /*2eb0*/  UISETP.NE.AND UP0, UPT, UR4, 0xa, UPT ;  /* 0x0000000a0400788c */ /* 0x000fc8000bf05270 */
[----:B------:R-:W-:Y:S02]  /*2ec0*/  USEL UR5, URZ, 0x1, UP0 ;  /* 0x00000001ff057887 */ /* 0x000fe40008000000 */
[----:B------:R-:W-:-:S04]  /*2ed0*/  USEL UR4, UR4, URZ, UP0 ;  /* 0x000000ff04047287 */ /* 0x000fc80008000000 */
[----:B------:R-:W-:Y:S01]  /*2ee0*/  ULEA UR4, UR4, UR7, 0x3 ;  /* 0x0000000704047291 */ /* 0x000fe2000f8e18ff */
[----:B------:R-:W-:-:S04]  /*2ef0*/  LOP3.LUT R2, R2, UR5, RZ, 0x3c, !PT ;  /* 0x0000000502027c12 */ /* 0x000fc8000f8e3cff */
[----:B------:R-:W-:Y:S01]  /*2f00*/  SHF.L.U32 R2, R2, 0x1f, RZ ;  /* 0x0000001f02027819 */ /* 0x000fe200000006ff */
[----:B-1----:R-:W-:-:S07]  /*2f10*/  IMAD.U32 R0, RZ, RZ, UR4 ;  /* 0x00000004ff007e24 */ /* 0x002fce000f8e00ff */
.L_x_53:
[----:B-1----:R1:W2:Y:S02]  /*2f20*/  SYNCS.PHASECHK.TRANS64.TRYWAIT P0, [R0+URZ], R2 ;  /* 0x00000002000075a7 */ /* 0x0022a400080011ff */
[----:B--2---:R-:W-:Y:S05]  /*2f30*/  @!P0 NANOSLEEP.SYNCS 0x989680 ;  /* 0x009896800000895d */ /* 0x004fea0003900000 */
[----:B------:R-:W2:Y:S02]  /*2f40*/  @!P0 SYNCS.PHASECHK.TRANS64 P0, [R0+URZ], R2 ;  /* 0x00000002000085a7 */ /* 0x000ea400080010ff */
[----:B--2---:R-:W-:Y:S05]  /*2f50*/  @P0 EXIT ;  /* 0x000000000000094d */ /* 0x004fea0003800000 */
[----:B------:R-:W-:Y:S05]  /*2f60*/  BRA `(.L_x_53) ;  /* 0xfffffffc00ec7947 */ /* 0x000fea000383ffff */
.L_x_23:
[----:B------:R-:W-:-:S04]  /*2f70*/  UISETP.NE.AND UP0, UPT, UR55, URZ, UPT ;  /* 0x000000ff3700728c */ /* 0x000fc8000bf05270 */
[----:B------:R-:W-:-:S09]  /*2f80*/  UISETP.NE.OR UP0, UPT, UR20, 0x1, UP0 ;  /* 0x000000011400788c */ /* 0x000fd20008705670 */
[----:B------:R-:W-:Y:S05]  /*2f90*/  BRA.U UP0, `(.L_x_54) ;  /* 0x0000000500487547 */ /* 0x000fea000b800000 */
[----:B------:R-:W-:Y:S01]  /*2fa0*/  ISETP.GE.U32.AND P2, PT, R0, 0x8, PT ;  /* 0x000000080000780c */ /* 0x000fe20003f46070 */
[----:B------:R-:W-:Y:S01]  /*2fb0*/  IMAD.MOV.U32 R12, RZ, RZ, 0x1 ;  /* 0x00000001ff0c7424 */ /* 0x000fe200078e00ff */
[----:B------:R-:W-:Y:S02]  /*2fc0*/  CS2R R10, SRZ ;  /* 0x00000000000a7805 */ /* 0x000fe4000001ff00 */
[----:B------:R-:W-:Y:S01]  /*2fd0*/  CS2R R8, SRZ ;  /* 0x0000000000087805 */ /* 0x000fe2000001ff00 */
[----:B------:R-:W-:Y:S01]  /*2fe0*/  UMOV UR6, 0x400 ;  /* 0x0000040000067882 */ /* 0x000fe20000000000 */
[----:B------:R-:W-:Y:S01]  /*2ff0*/  UMOV UR5, URZ ;  /* 0x000000ff00057c82 */ /* 0x000fe20008000000 */
[----:B------:R-:W-:-:S12]  /*3000*/  ULEA UR6, UR55, UR6, 0x18 ;  /* 0x0000000637067291 */ /* 0x000fd8000f8ec0ff */
.L_x_58:
[----:B------:R-:W-:Y:S02]  /*3010*/  LEA R2, R8, UR6, 0x3 ;  /* 0x0000000608027c11 */ /* 0x000fe4000f8e18ff */
[----:B------:R-:W-:-:S03]  /*3020*/  SHF.L.U32 R4, R9, 0x1f, RZ ;  /* 0x0000001f09047819 */ /* 0x000fc600000006ff */
[----:B------:R-:W-:Y:S01]  /*3030*/  VIADD R5, R2, 0x130 ;  /* 0x0000013002057836 */ /* 0x000fe20000000000 */
[----:B------:R-:W2:Y:S02]  /*3040*/  SYNCS.PHASECHK.TRANS64.TRYWAIT P0, [R2+URZ+0x120], R4 ;  /* 0x00012004020075a7 */ /* 0x000ea400080011ff */
[----:B--2---:R-:W-:Y:S05]  /*3050*/  @!P0 BRA `(.L_x_55) ;  /* 0x0000005000308947 */ /* 0x004fea0003800000 */
.L_x_142:
[----:B------:R-:W-:Y:S01]  /*3060*/  ULEA UR4, UR5, UR6, 0x3 ;  /* 0x0000000605047291 */ /* 0x000fe2000f8e18ff */
[----:B--2---:R-:W-:Y:S01]  /*3070*/  PRMT R2, RZ, 0x654, R5 ;  /* 0x00000654ff027816 */ /* 0x004fe20000000005 */
[----:B------:R-:W-:Y:S01]  /*3080*/  @!P2 IMAD.MOV.U32 R4, RZ, RZ, 0x10 ;  /* 0x00000010ff04a424 */ /* 0x000fe200078e00ff */
[----:B------:R-:W-:Y:S01]  /*3090*/  SHF.L.U32 R5, R12, 0x1f, RZ ;  /* 0x0000001f0c057819 */ /* 0x000fe200000006ff */
[----:B------:R-:W-:Y:S01]  /*30a0*/  UIADD3 UR7, UPT, UPT, UR4, 0xc0, URZ ;  /* 0x000000c004077890 */ /* 0x000fe2000fffe0ff */
[----:B------:R2:W-:Y:S05]  /*30b0*/  SYNCS.ARRIVE.TRANS64.RED.A1T0 RZ, [R2+URZ], RZ ;  /* 0x000000ff02ff79a7 */ /* 0x0005ea00081004ff */
[----:B------:R-:W-:Y:S01]  /*30c0*/  IMAD.U32 R6, RZ, RZ, UR7 ;  /* 0x00000007ff067e24 */ /* 0x000fe2000f8e00ff */
[----:B------:R-:W3:Y:S04]  /*30d0*/  SYNCS.PHASECHK.TRANS64.TRYWAIT P0, [UR4+0xd0], R5 ;  /* 0x0000d005ff0075a7 */ /* 0x000ee80008001104 */
[----:B------:R-:W-:Y:S01]  /*30e0*/  PRMT R6, R0, 0x654, R6 ;  /* 0x0000065400067816 */ /* 0x000fe20000000006 */
[----:B--23--:R-:W-:Y:S06]  /*30f0*/  @!P0 BRA `(.L_x_56) ;  /* 0x00000050001c8947 */ /* 0x00cfec0003800000 */
.L_x_144:
[----:B------:R-:W-:Y:S01]  /*3100*/  ULEA UR8, UR5, UR6, 0x4 ;  /* 0x0000000605087291 */ /* 0x000fe2000f8e20ff */
[----:B------:R-:W-:Y:S01]  /*3110*/  SEL R3, R6, R3, !P2 ;  /* 0x0000000306037207 */ /* 0x000fe20005000000 */
[----:B------:R-:W-:Y:S01]  /*3120*/  UIADD3 UR9, UPT, UPT, UR4, 0xc0, URZ ;  /* 0x000000c004097890 */ /* 0x000fe2000fffe0ff */
[----:B--2---:R-:W-:Y:S01]  /*3130*/  LEA R2, R11, UR6, 0x3 ;  /* 0x000000060b027c11 */ /* 0x004fe2000f8e18ff */
[----:B------:R-:W-:Y:S01]  /*3140*/  UIADD3 UR8, UPT, UPT, UR8, 0x150, URZ ;  /* 0x0000015008087890 */ /* 0x000fe2000fffe0ff */
[----:B------:R2:W-:Y:S01]  /*3150*/  @!P2 SYNCS.ARRIVE.TRANS64.RED RZ, [R3+URZ], R4 ;  /* 0x0000000403ffa9a7 */ /* 0x0005e200080004ff */
[----:B------:R-:W-:Y:S01]  /*3160*/  UIADD3 UR4, UPT, UPT, UR5, 0x1, URZ ;  /* 0x0000000105047890 */ /* 0x000fe2000fffe0ff */
[----:B------:R-:W-:-:S03]  /*3170*/  VIADD R8, R8, 0x1 ;  /* 0x0000000108087836 */ /* 0x000fc60000000000 */
[----:B------:R-:W-:Y:S02]  /*3180*/  UISETP.NE.AND UP0, UPT, UR4, 0x2, UPT ;  /* 0x000000020400788c */ /* 0x000fe4000bf05270 */
[----:B------:R-:W-:Y:S01]  /*3190*/  ISETP.NE.AND P0, PT, R8, 0x2, PT ;  /* 0x000000020800780c */ /* 0x000fe20003f05270 */
[----:B------:R-:W-:Y:S06]  /*31a0*/  UGETNEXTWORKID.BROADCAST [UR8], [UR9] ;  /* 0x00000000080073ca */ /* 0x000fec0008000100 */
[----:B------:R-:W-:Y:S02]  /*31b0*/  USEL UR7, URZ, 0x1, UP0 ;  /* 0x00000001ff077887 */ /* 0x000fe40008000000 */
[----:B------:R-:W-:-:S04]  /*31c0*/  USEL UR5, UR4, URZ, UP0 ;  /* 0x000000ff04057287 */ /* 0x000fc80008000000 */
[----:B------:R-:W-:Y:S02]  /*31d0*/  LOP3.LUT R12, R12, UR7, RZ, 0x3c, !PT ;  /* 0x000000070c0c7c12 */ /* 0x000fe4000f8e3cff */
[----:B--2---:R-:W-:-:S04]  /*31e0*/  SHF.L.U32 R4, R10, 0x1f, RZ ;  /* 0x0000001f0a047819 */ /* 0x004fc800000006ff */
[----:B------:R-:W2:Y:S02]  /*31f0*/  SYNCS.PHASECHK.TRANS64.TRYWAIT P1, [R2+URZ+0xc0], R4 ;  /* 0x0000c004020075a7 */ /* 0x000ea400080211ff */
[----:B--2---:R-:W-:Y:S05]  /*3200*/  @!P1 BRA `(.L_x_57) ;  /* 0x0000004c00f09947 */ /* 0x004fea0003800000 */
.L_x_145:
[C---:B--2---:R-:W-:Y:S01]  /*3210*/  LEA R4, R11.reuse, UR6, 0x4 ;  /* 0x000000060b047c11 */ /* 0x044fe2000f8e20ff */
[----:B------:R-:W-:Y:S01]  /*3220*/  VIADD R2, R2, 0xd0 ;  /* 0x000000d002027836 */ /* 0x000fe20000000000 */
[----:B------:R-:W-:Y:S01]  /*3230*/  SEL R8, R8, RZ, P0 ;  /* 0x000000ff08087207 */ /* 0x000fe20000000000 */
[----:B------:R-:W-:-:S03]  /*3240*/  VIADD R11, R11, 0x1 ;  /* 0x000000010b0b7836 */ /* 0x000fc60000000000 */
[----:B------:R-:W2:Y:S01]  /*3250*/  LDS.128 R4, [R4+0x150] ;  /* 0x0001500004047984 */ /* 0x000ea20000000c00 */
[----:B------:R-:W-:Y:S02]  /*3260*/  PRMT R2, RZ, 0x654, R2 ;  /* 0x00000654ff027816 */ /* 0x000fe40000000002 */
[C---:B------:R-:W-:Y:S01]  /*3270*/  ISETP.NE.AND P1, PT, R11.reuse, 0x2, PT ;  /* 0x000000020b00780c */ /* 0x040fe20003f25270 */
[----:B------:R-:W-:Y:S01]  /*3280*/  @!PT LDS RZ, [RZ] ;  /* 0x00000000fffff984 */ /* 0x000fe20000000800 */
[----:B------:R-:W-:Y:S01]  /*3290*/  @!PT LDS RZ, [RZ] ;  /* 0x00000000fffff984 */ /* 0x000fe20000000800 */
[----:B------:R-:W-:Y:S01]  /*32a0*/  @!PT LDS RZ, [RZ] ;  /* 0x00000000fffff984 */ /* 0x000fe20000000800 */
[----:B------:R-:W-:Y:S01]  /*32b0*/  @!PT LDS RZ, [RZ] ;  /* 0x00000000fffff984 */ /* 0x000fe20000000800 */
[----:B------:R3:W-:Y:S06]  /*32c0*/  MEMBAR.ALL.CTA ;  /* 0x0000000000007992 */ /* 0x0007ec0000008000 */
[----:B---3--:R-:W3:Y:S01]  /*32d0*/  FENCE.VIEW.ASYNC.S ;  /* 0x00000000000073c6 */ /* 0x008ee20000000000 */
[----:B------:R-:W-:Y:S01]  /*32e0*/  SEL R11, R11, RZ, P1 ;  /* 0x000000ff0b0b7207 */ /* 0x000fe20000800000 */
[----:B---3--:R3:W-:Y:S01]  /*32f0*/  SYNCS.ARRIVE.TRANS64.RED.A1T0 RZ, [R2+URZ], RZ ;  /* 0x000000ff02ff79a7 */ /* 0x0087e200081004ff */
[----:B--2---:R-:W-:-:S02]  /*3300*/  LOP3.LUT P3, RZ, R6, 0x1, RZ, 0xc0, !PT ;  /* 0x0000000106ff7812 */ /* 0x004fc4000786c0ff */
[----:B------:R-:W-:-:S04]  /*3310*/  SEL R4, RZ, 0x1, P1 ;  /* 0x00000001ff047807 */ /* 0x000fc80000800000 */
[----:B------:R-:W-:Y:S02]  /*3320*/  LOP3.LUT R10, R10, R4, RZ, 0x3c, !PT ;  /* 0x000000040a0a7212 */ /* 0x000fe400078e3cff */
[----:B---3--:R-:W-:-:S04]  /*3330*/  SEL R2, RZ, 0x1, P0 ;  /* 0x00000001ff027807 */ /* 0x008fc80000000000 */
[----:B------:R-:W-:Y:S01]  /*3340*/  LOP3.LUT R9, R9, R2, RZ, 0x3c, !PT ;  /* 0x0000000209097212 */ /* 0x000fe200078e3cff */
[----:B------:R-:W-:Y:S06]  /*3350*/  @P3 BRA `(.L_x_58) ;  /* 0xfffffffc002c3947 */ /* 0x000fec000383ffff */
[----:B------:R-:W-:Y:S01]  /*3360*/  ULEA UR4, UR5, UR6, 0x3 ;  /* 0x0000000605047291 */ /* 0x000fe2000f8e18ff */
[----:B------:R-:W-:-:S08]  /*3370*/  SHF.L.U32 R2, R12, 0x1f, RZ ;  /* 0x0000001f0c027819 */ /* 0x000fd000000006ff */
[----:B------:R-:W2:Y:S02]  /*3380*/  SYNCS.PHASECHK.TRANS64 P0, [UR4+0xd0], R2 ;  /* 0x0000d002ff0075a7 */ /* 0x000ea40008001004 */
[----:B--2---:R-:W-:Y:S05]  /*3390*/  @P0 BRA `(.L_x_59) ;  /* 0x0000000000080947 */ /* 0x004fea0003800000 */
[----:B------:R-:W2:Y:S02]  /*33a0*/  SYNCS.PHASECHK.TRANS64.TRYWAIT P0, [UR4+0xd0], R2 ;  /* 0x0000d002ff0075a7 */ /* 0x000ea40008001104 */
[----:B--2---:R-:W-:Y:S05]  /*33b0*/  @!P0 BRA `(.L_x_60) ;  /* 0x0000004c00988947 */ /* 0x004fea0003800000 */
.L_x_59:
[----:B------:R-:W-:-:S04]  /*33c0*/  UIADD3 UR7, UPT, UPT, UR5, 0x1, URZ ;  /* 0x0000000105077890 */ /* 0x000fc8000fffe0ff */
[----:B------:R-:W-:-:S04]  /*33d0*/  UISETP.NE.AND UP0, UPT, UR7, 0x2, UPT ;  /* 0x000000020700788c */ /* 0x000fc8000bf05270 */
[----:B------:R-:W-:Y:S02]  /*33e0*/  USEL UR8, URZ, 0x1, UP0 ;  /* 0x00000001ff087887 */ /* 0x000fe40008000000 */
[----:B------:R-:W-:-:S04]  /*33f0*/  USEL UR7, UR7, URZ, UP0 ;  /* 0x000000ff07077287 */ /* 0x000fc80008000000 */
[----:B------:R-:W-:Y:S01]  /*3400*/  ULEA UR7, UR7, UR6, 0x3 ;  /* 0x0000000607077291 */ /* 0x000fe2000f8e18ff */
[----:B--2---:R-:W-:-:S04]  /*3410*/  LOP3.LUT R2, R12, UR8, RZ, 0x3c, !PT ;  /* 0x000000080c027c12 */ /* 0x004fc8000f8e3cff */
[----:B------:R-:W-:-:S04]  /*3420*/  SHF.L.U32 R0, R2, 0x1f, RZ ;  /* 0x0000001f02007819 */ /* 0x000fc800000006ff */
[----:B------:R-:W2:Y:S02]  /*3430*/  SYNCS.PHASECHK.TRANS64 P0, [UR7+0xd0], R0 ;  /* 0x0000d000ff0075a7 */ /* 0x000ea40008001007 */
[----:B-12---:R-:W-:Y:S05]  /*3440*/  @P0 EXIT ;  /* 0x000000000000094d */ /* 0x006fea0003800000 */
[----:B------:R-:W-:Y:S02]  /*3450*/  SHF.L.U32 R2, R2, 0x1f, RZ ;  /* 0x0000001f02027819 */ /* 0x000fe400000006ff */
[----:B------:R-:W-:-:S07]  /*3460*/  MOV R0, UR7 ;  /* 0x0000000700007c02 */ /* 0x000fce0008000f00 */
.L_x_61:
[----:B-1----:R1:W2:Y:S02]  /*3470*/  SYNCS.PHASECHK.TRANS64.TRYWAIT P0, [R0+URZ+0xd0], R2 ;  /* 0x0000d002000075a7 */ /* 0x0022a400080011ff */
[----:B--2---:R-:W-:Y:S05]  /*3480*/  @!P0 NANOSLEEP.SYNCS 0x989680 ;  /* 0x009896800000895d */ /* 0x004fea0003900000 */
[----:B------:R-:W2:Y:S02]  /*3490*/  @!P0 SYNCS.PHASECHK.TRANS64 P0, [R0+URZ+0xd0], R2 ;  /* 0x0000d002000085a7 */ /* 0x000ea400080010ff */
[----:B--2---:R-:W-:Y:S05]  /*34a0*/  @P0 EXIT ;  /* 0x000000000000094d */ /* 0x004fea0003800000 */
[----:B------:R-:W-:Y:S05]  /*34b0*/  BRA `(.L_x_61) ;  /* 0xfffffffc00ec7947 */ /* 0x000fea000383ffff */
.L_x_54:
[----:B------:R-:W-:Y:S05]  /*34c0*/  BRA.U UP5, `(.L_x_62) ;  /* 0x0000001105d87547 */ /* 0x000fea000b800000 */
[----:B------:R-:W-:Y:S01]  /*34d0*/  UMOV UR4, 0x40 ;  /* 0x0000004000047882 */ /* 0x000fe20000000000 */
[----:B------:R-:W-:Y:S01]  /*34e0*/  NOP ;  /* 0x0000000000007918 */ /* 0x000fe20000000000 */
[----:B------:R-:W-:Y:S01]  /*34f0*/  ULEA UR5, UR55, UR4, 0x18 ;  /* 0x0000000437057291 */ /* 0x000fe2000f8ec0ff */
[----:B------:R-:W-:Y:S02]  /*3500*/  UMOV UR6, 0x400 ;  /* 0x0000040000067882 */ /* 0x000fe40000000000 */
[----:B------:R-:W-:-:S06]  /*3510*/  ULEA UR6, UR55, UR6, 0x18 ;  /* 0x0000000637067291 */ /* 0x000fcc000f8ec0ff */
[----:B------:R-:W2:Y:S02]  /*3520*/  LDS.U8 R0, [UR5+0x1c] ;  /* 0x00001c05ff007984 */ /* 0x000ea40008000000 */
[----:B--2---:R-:W-:-:S13]  /*3530*/  ISETP.NE.AND P0, PT, R0, RZ, PT ;  /* 0x000000ff0000720c */ /* 0x004fda0003f05270 */
[----:B------:R-:W-:Y:S05]  /*3540*/  @P0 BRA `(.L_x_63) ;  /* 0x0000000400080947 */ /* 0x000fea0003800000 */
[----:B------:R-:W-:Y:S02]  /*3550*/  UISETP.NE.U32.AND UP1, UPT, UR47, 0x1, UPT ;  /* 0x000000012f00788c */ /* 0x000fe4000bf25070 */
[----:B------:R-:W-:-:S07]  /*3560*/  UIADD3 UR7, UPT, UPT, UR5, 0x8, URZ ;  /* 0x0000000805077890 */ /* 0x000fce000fffe0ff */
[----:B------:R-:W-:Y:S05]  /*3570*/  BRA.U !UP1, `(.L_x_64) ;  /* 0x00000001099c7547 */ /* 0x000fea000b800000 */
[----:B------:R-:W-:Y:S01]  /*3580*/  ELECT P0, URZ, PT ;  /* 0x0000000000ff782f */ /* 0x000fe20003800000 */
[----:B------:R-:W-:-:S12]  /*3590*/  BSSY B0, `(.L_x_64) ;  /* 0x0000025000007945 */ /* 0x000fd80003800000 */
[----:B------:R-:W-:Y:S05]  /*35a0*/  @!P0 BRA `(.L_x_65) ;  /* 0x00000000008c8947 */ /* 0x000fea0003800000 */
[----:B------:R-:W-:-:S05]  /*35b0*/  UMOV UR4, 0x10 ;  /* 0x0000001000047882 */ /* 0x000fca0000000000 */
[----:B------:R-:W-:Y:S04]  /*35c0*/  DEPBAR.LE SB2, 0x36 ;  /* 0x0000ad800000791a */ /* 0x000fe80000000000 */
[----:B------:R-:W2:Y:S02]  /*35d0*/  UTCATOMSWS.2CTA.FIND_AND_SET.ALIGN UP0, UR4, UR4 ;  /* 0x00000004000475e3 */ /* 0x000ea40008200800 */
[----:B--2---:R-:W-:Y:S01]  /*35e0*/  MOV R10, UR4 ;  /* 0x00000004000a7c02 */ /* 0x004fe20008000f00 */
[----:B------:R-:W-:Y:S06]  /*35f0*/  BRA.U UP0, `(.L_x_66) ;  /* 0x0000000100187547 */ /* 0x000fec000b800000 */
.L_x_67:
[----:B------:R-:W-:Y:S05]  /*3600*/  NANOSLEEP 0x64 ;  /* 0x000000640000795d */ /* 0x000fea0003800000 */
[----:B------:R-:W-:-:S05]  /*3610*/  UMOV UR4, 0x10 ;  /* 0x0000001000047882 */ /* 0x000fca0000000000 */
[----:B------:R-:W-:Y:S04]  /*3620*/  DEPBAR.LE SB2, 0x36 ;  /* 0x0000ad800000791a */ /* 0x000fe80000000000 */
[----:B------:R-:W2:Y:S02]  /*3630*/  UTCATOMSWS.2CTA.FIND_AND_SET.ALIGN UP0, UR4, UR4 ;  /* 0x00000004000475e3 */ /* 0x000ea40008200800 */
[----:B--2---:R-:W-:Y:S01]  /*3640*/  MOV R10, UR4 ;  /* 0x00000004000a7c02 */ /* 0x004fe20008000f00 */
[----:B------:R-:W-:Y:S05]  /*3650*/  BRA.U !UP0, `(.L_x_67) ;  /* 0xfffffffd08e87547 */ /* 0x000fea000b83ffff */
.L_x_66:
[----:B------:R-:W2:Y:S01]  /*3660*/  LDS R6, [UR5+0x10] ;  /* 0x00001005ff067984 */ /* 0x000ea20008000800 */
[----:B------:R-:W-:Y:S01]  /*3670*/  IMAD.U32 R0, RZ, RZ, UR6 ;  /* 0x00000006ff007e24 */ /* 0x000fe2000f8e00ff */
[----:B------:R-:W-:-:S03]  /*3680*/  MOV R4, UR48 ;  /* 0x0000003000047c02 */ /* 0x000fc60008000f00 */
[----:B------:R-:W-:Y:S01]  /*3690*/  VIADD R0, R0, 0x170 ;  /* 0x0000017000007836 */ /* 0x000fe20000000000 */
[----:B--2---:R-:W-:-:S04]  /*36a0*/  SHF.L.U32 R6, R6, 0x1f, RZ ;  /* 0x0000001f06067819 */ /* 0x004fc800000006ff */
[----:B------:R-:W2:Y:S02]  /*36b0*/  SYNCS.PHASECHK.TRANS64.TRYWAIT P0, [UR5+0x8], R6 ;  /* 0x00000806ff0075a7 */ /* 0x000ea40008001105 */
[----:B--2---:R-:W-:Y:S05]  /*36c0*/  @P0 BRA `(.L_x_68) ;  /* 0x0000000000080947 */ /* 0x004fea0003800000 */
[----:B------:R-:W2:Y:S02]  /*36d0*/  SYNCS.PHASECHK.TRANS64.TRYWAIT P0, [UR5+0x8], R6 ;  /* 0x00000806ff0075a7 */ /* 0x000ea40008001105 */
[----:B--2---:R-:W-:Y:S05]  /*36e0*/  @!P0 BRA `(.L_x_69) ;  /* 0x0000004800e48947 */ /* 0x004fea0003800000 */
.L_x_68:
[----:B------:R-:W-:Y:S01]  /*36f0*/  PRMT R4, R4, 0x654, R0 ;  /* 0x0000065404047816 */ /* 0x000fe20000000000 */
[----:B------:R-:W-:Y:S01]  /*3700*/  HFMA2 R0, -RZ, RZ, 0, 5.9604644775390625e-08 ;  /* 0x00000001ff007431 */ /* 0x000fe200000001ff */
[----:B------:R-:W-:Y:S01]  /*3710*/  UPRMT UR4, UR48, 0x654, UR7 ;  /* 0x0000065430047896 */ /* 0x000fe20008000007 */
[----:B------:R-:W-:Y:S02]  /*3720*/  IMAD.MOV.U32 R8, RZ, RZ, 0xffff ;  /* 0x0000ffffff087424 */ /* 0x000fe400078e00ff */
[----:B--2---:R-:W-:Y:S02]  /*3730*/  IMAD.MOV.U32 R6, RZ, RZ, 0x4 ;  /* 0x00000004ff067424 */ /* 0x004fe400078e00ff */
[----:B------:R-:W-:Y:S01]  /*3740*/  IMAD.SHL.U32 R9, R10, 0x20, RZ ;  /* 0x000000200a097824 */ /* 0x000fe200078e00ff */
[----:B------:R-:W-:Y:S02]  /*3750*/  MOV R5, UR4 ;  /* 0x0000000400057c02 */ /* 0x000fe40008000f00 */
[-C--:B------:R-:W-:Y:S01]  /*3760*/  SHF.L.U32 R8, R8, R10.reuse, RZ ;  /* 0x0000000a08087219 */ /* 0x080fe200000006ff */
[----:B------:R2:W-:Y:S01]  /*3770*/  SYNCS.ARRIVE.TRANS64.RED RZ, [UR4], R6 ;  /* 0x00000006ffff79a7 */ /* 0x0005e20008000404 */
[----:B------:R-:W-:Y:S01]  /*3780*/  SHF.L.U32 R7, R0, R10, RZ ;  /* 0x0000000a00077219 */ /* 0x000fe200000006ff */
[----:B------:R2:W-:Y:S04]  /*3790*/  STS [UR6+0x170], R9 ;  /* 0x00017009ff007988 */ /* 0x0005e80008000806 */
[----:B------:R2:W-:Y:S04]  /*37a0*/  STAS [R4.64], R10 ;  /* 0x0000000a04007dbd */ /* 0x0005e8000c0008ff */
[----:B------:R2:W-:Y:S04]  /*37b0*/  ATOMS.OR RZ, [UR5+0x14], R8 ;  /* 0x00001408ffff798c */ /* 0x0005e8000b000005 */
[----:B------:R2:W-:Y:S04]  /*37c0*/  ATOMS.OR RZ, [UR5+0x18], R7 ;  /* 0x00001807ffff798c */ /* 0x0005e8000b000005 */
[----:B------:R2:W-:Y:S02]  /*37d0*/  ATOMS.XOR RZ, [UR5+0x10], R0 ;  /* 0x00001000ffff798c */ /* 0x0005e4000b800005 */
.L_x_65:
[----:B-1----:R-:W-:Y:S05]  /*37e0*/  BSYNC B0 ;  /* 0x0000000000007941 */ /* 0x002fea0003800000 */
.L_x_64:
[----:B------:R-:W-:Y:S05]  /*37f0*/  BRA.U UP1, `(.L_x_70) ;  /* 0x00000001016c7547 */ /* 0x000fea000b800000 */
[----:B------:R-:W-:-:S03]  /*3800*/  UMOV UR4, 0xffffffff ;  /* 0xffffffff00047882 */ /* 0x000fc60000000000 */
[----:B------:R-:W-:Y:S05]  /*3810*/  BRA.DIV UR4, `(.L_x_71) ;  /* 0x0000004a04b07947 */ /* 0x000fea000b800000 */
[----:B------:R-:W-:-:S13]  /*3820*/  ELECT P0, URZ, PT ;  /* 0x0000000000ff782f */ /* 0x000fda0003800000 */
.L_x_149:
[----:B------:R-:W-:Y:S05]  /*3830*/  @!P0 BRA `(.L_x_70) ;  /* 0x00000000005c8947 */ /* 0x000fea0003800000 */
[----:B--2---:R-:W2:Y:S02]  /*3840*/  LDS R4, [UR5+0x10] ;  /* 0x00001005ff047984 */ /* 0x004ea40008000800 */
[----:B--2---:R-:W-:-:S04]  /*3850*/  SHF.L.U32 R4, R4, 0x1f, RZ ;  /* 0x0000001f04047819 */ /* 0x004fc800000006ff */
[----:B------:R-:W2:Y:S02]  /*3860*/  SYNCS.PHASECHK.TRANS64.TRYWAIT P0, [UR5+0x8], R4 ;  /* 0x00000804ff0075a7 */ /* 0x000ea40008001105 */
[----:B--2---:R-:W-:Y:S05]  /*3870*/  @P0 BRA `(.L_x_72) ;  /* 0x0000000000080947 */ /* 0x004fea0003800000 */
[----:B------:R-:W2:Y:S02]  /*3880*/  SYNCS.PHASECHK.TRANS64.TRYWAIT P0, [UR5+0x8], R4 ;  /* 0x00000804ff0075a7 */ /* 0x000ea40008001105 */
[----:B--2---:R-:W-:Y:S05]  /*3890*/  @!P0 BRA `(.L_x_73) ;  /* 0x0000004800b48947 */ /* 0x004fea0003800000 */
.L_x_72:
[----:B------:R-:W3:Y:S01]  /*38a0*/  LDS R6, [UR6+0x170] ;  /* 0x00017006ff067984 */ /* 0x000ee20008000800 */
[----:B--2---:R-:W-:Y:S02]  /*38b0*/  HFMA2 R0, -RZ, RZ, 0, 5.9604644775390625e-08 ;  /* 0x00000001ff007431 */ /* 0x004fe400000001ff */
[----:B------:R-:W-:Y:S01]  /*38c0*/  IMAD.MOV.U32 R4, RZ, RZ, 0xffff ;  /* 0x0000ffffff047424 */ /* 0x000fe200078e00ff */
[----:B------:R-:W-:Y:S01]  /*38d0*/  UPRMT UR4, UR48, 0x654, UR7 ;  /* 0x0000065430047896 */ /* 0x000fe20008000007 */
[----:B---3--:R-:W-:-:S03]  /*38e0*/  IMAD.SHL.U32 R5, R6, 0x20, RZ ;  /* 0x0000002006057824 */ /* 0x008fc600078e00ff */
[-C--:B------:R-:W-:Y:S02]  /*38f0*/  SHF.L.U32 R4, R4, R6.reuse, RZ ;  /* 0x0000000604047219 */ /* 0x080fe400000006ff */
[----:B------:R-:W-:Y:S01]  /*3900*/  SHF.L.U32 R6, R0, R6, RZ ;  /* 0x0000000600067219 */ /* 0x000fe200000006ff */
[----:B------:R3:W-:Y:S04]  /*3910*/  STS [UR6+0x170], R5 ;  /* 0x00017005ff007988 */ /* 0x0007e80008000806 */
[----:B------:R3:W-:Y:S04]  /*3920*/  ATOMS.OR RZ, [UR5+0x14], R4 ;  /* 0x00001404ffff798c */ /* 0x0007e8000b000005 */
[----:B------:R3:W-:Y:S01]  /*3930*/  ATOMS.OR RZ, [UR5+0x18], R6 ;  /* 0x00001806ffff798c */ /* 0x0007e2000b000005 */
[----:B------:R-:W-:Y:S03]  /*3940*/  SYNCS.ARRIVE.TRANS64.RED.A1T0 RZ, [UR4], RZ ;  /* 0x000000ffffff79a7 */ /* 0x000fe60008100404 */
[----:B------:R3:W-:Y:S01]  /*3950*/  ATOMS.XOR RZ, [UR5+0x10], R0 ;  /* 0x00001000ffff798c */ /* 0x0007e2000b800005 */
[----:B------:R-:W-:Y:S05]  /*3960*/  BRA `(.L_x_70) ;  /* 0x0000000000107947 */ /* 0x000fea0003800000 */
.L_x_63:
[----:B------:R-:W-:Y:S02]  /*3970*/  MOV R0, 0xffffffff ;  /* 0xffffffff00007802 */ /* 0x000fe40000000f00 */
[----:B------:R-:W-:-:S03]  /*3980*/  MOV R4, 0x39b0 ;  /* 0x000039b000047802 */ /* 0x000fc60000000f00 */
[----:B------:R2:W-:Y:S04]  /*3990*/  STS [UR6+0x170], R0 ;  /* 0x00017000ff007988 */ /* 0x0005e80008000806 */
[----:B-12--5:R-:W-:Y:S05]  /*39a0*/  CALL.REL.NOINC `($__internal_1_$__cuda_sm10x_tcgen05_guardrail_trap_phase_invalid_during_alloc) ;  /* 0x0000004c00bc7944 */ /* 0x026fea0003c00000 */
.L_x_70:
[----:B------:R-:W-:Y:S05]  /*39b0*/  WARPSYNC.ALL ;  /* 0x0000000000007948 */ /* 0x000fea0003800000 */
[----:B------:R-:W4:Y:S01]  /*39c0*/  S2UR UR4, SR_CgaCtaId ;  /* 0x00000000000479c3 */ /* 0x000f220000008800 */
[----:B------:R-:W-:Y:S01]  /*39d0*/  UMOV UR26, 0x400 ;  /* 0x00000400001a7882 */ /* 0x000fe20000000000 */
[----:B------:R-:W-:-:S06]  /*39e0*/  NOP ;  /* 0x0000000000007918 */ /* 0x000fcc0000000000 */
[----:B------:R-:W-:Y:S06]  /*39f0*/  BAR.ARV 0x6, 0xa0 ;  /* 0x0182800000007b1d */ /* 0x000fec0000002000 */
[----:B------:R-:W1:Y:S01]  /*3a00*/  LDCU UR6, c[0x0][0x38c] ;  /* 0x00007180ff0677ac */ /* 0x000e620008000800 */
[----:B------:R-:W-:Y:S01]  /*3a10*/  LOP3.LUT R3, R3, 0xffff, RZ, 0xc0, !PT ;  /* 0x0000ffff03037812 */ /* 0x000fe200078ec0ff */
[----:B--2---:R-:W-:Y:S01]  /*3a20*/  IMAD.MOV.U32 R9, RZ, RZ, 0x1 ;  /* 0x00000001ff097424 */ /* 0x004fe200078e00ff */
[----:B------:R-:W-:Y:S01]  /*3a30*/  LOP3.LUT R2, R2, 0xffff, RZ, 0xc0, !PT ;  /* 0x0000ffff02027812 */ /* 0x000fe200078ec0ff */
[----:B------:R-:W-:Y:S01]  /*3a40*/  IMAD.MOV.U32 R8, RZ, RZ, RZ ;  /* 0x000000ffff087224 */ /* 0x000fe200078e00ff */
[----:B------:R-:W-:Y:S01]  /*3a50*/  R2UR UR28, R3 ;  /* 0x00000000031c72ca */ /* 0x000fe200000e0000 */
[----:B------:R-:W-:Y:S01]  /*3a60*/  UMOV UR32, URZ ;  /* 0x000000ff00207c82 */ /* 0x000fe20008000000 */
[----:B------:R-:W-:-:S02]  /*3a70*/  R2UR UR42, R2 ;  /* 0x00000000022a72ca */ /* 0x000fc400000e0000 */
[----:B------:R-:W-:Y:S01]  /*3a80*/  CS2R R2, SRZ ;  /* 0x0000000000027805 */ /* 0x000fe2000001ff00 */
[----:B------:R-:W-:Y:S01]  /*3a90*/  UMOV UR23, URZ ;  /* 0x000000ff00177c82 */ /* 0x000fe20008000000 */
[----:B----4-:R-:W-:Y:S01]  /*3aa0*/  ULEA UR26, UR4, UR26, 0x18 ;  /* 0x0000001a041a7291 */ /* 0x010fe2000f8ec0ff */
[----:B------:R-:W-:Y:S01]  /*3ab0*/  UMOV UR22, URZ ;  /* 0x000000ff00167c82 */ /* 0x000fe20008000000 */
[----:B------:R-:W-:Y:S02]  /*3ac0*/  UISETP.NE.AND UP3, UPT, UR47, URZ, UPT ;  /* 0x000000ff2f00728c */ /* 0x000fe4000bf65270 */
[----:B------:R-:W-:Y:S02]  /*3ad0*/  UIADD3 UR5, UPT, UPT, UR26, 0x4400, URZ ;  /* 0x000044001a057890 */ /* 0x000fe4000fffe0ff */
[----:B------:R-:W-:-:S03]  /*3ae0*/  UIADD3 UR4, UPT, UPT, UR26, 0x2c400, URZ ;  /* 0x0002c4001a047890 */ /* 0x000fc6000fffe0ff */
[----:B---3--:R-:W2:Y:S01]  /*3af0*/  LDS R0, [UR26+0x170] ;  /* 0x0001701aff007984 */ /* 0x008ea20008000800 */
[----:B-1----:R-:W-:Y:S02]  /*3b00*/  UIADD3 UR6, UPT, UPT, UR6, 0x7f, URZ ;  /* 0x0000007f06067890 */ /* 0x002fe4000fffe0ff */
[----:B------:R-:W-:Y:S02]  /*3b10*/  USHF.R.U32.HI UR5, URZ, 0x4, UR5 ;  /* 0x00000004ff057899 */ /* 0x000fe40008011605 */
[----:B------:R-:W-:Y:S02]  /*3b20*/  USHF.R.S32.HI UR33, URZ, 0x1f, UR6 ;  /* 0x0000001fff217899 */ /* 0x000fe40008011406 */
[----:B------:R-:W-:Y:S02]  /*3b30*/  USHF.R.U32.HI UR4, URZ, 0x4, UR4 ;  /* 0x00000004ff047899 */ /* 0x000fe40008011604 */
[----:B------:R-:W-:Y:S02]  /*3b40*/  ULEA.HI UR33, UR33, UR6, URZ, 0x7 ;  /* 0x0000000621217291 */ /* 0x000fe4000f8f38ff */
[----:B------:R-:W-:-:S02]  /*3b50*/  ULOP3.LUT UR5, UR5, 0x3fff, URZ, 0xc0, !UPT ;  /* 0x00003fff05057892 */ /* 0x000fc4000f8ec0ff */
[----:B------:R-:W-:Y:S02]  /*3b60*/  USHF.R.S32.HI UR33, URZ, 0x7, UR33 ;  /* 0x00000007ff217899 */ /* 0x000fe40008011421 */
[----:B------:R-:W-:Y:S02]  /*3b70*/  ULOP3.LUT UR30, UR4, 0x3fff, URZ, 0xc0, !UPT ;  /* 0x00003fff041e7892 */ /* 0x000fe4000f8ec0ff */
[----:B------:R-:W-:Y:S01]  /*3b80*/  UISETP.LT.AND UP0, UPT, UR33, 0x1, UPT ;  /* 0x000000012100788c */ /* 0x000fe2000bf01270 */
[----:B------:R-:W-:Y:S01]  /*3b90*/  UMOV UR40, 0x0 ;  /* 0x0000000000287882 */ /* 0x000fe20000000000 */
[----:B------:R-:W-:Y:S01]  /*3ba0*/  UMOV UR41, 0x101004a0 ;  /* 0x101004a000297882 */ /* 0x000fe20000000000 */
[----:B------:R-:W-:Y:S02]  /*3bb0*/  ULOP3.LUT UR29, UR5, 0x10000, URZ, 0xfc, !UPT ;  /* 0x00010000051d7892 */ /* 0x000fe4000f8efcff */
[----:B------:R-:W-:Y:S02]  /*3bc0*/  ULOP3.LUT UR30, UR30, 0x10000, URZ, 0xfc, !UPT ;  /* 0x000100001e1e7892 */ /* 0x000fe4000f8efcff */
[----:B------:R-:W-:Y:S01]  /*3bd0*/  USEL UR43, UR33, 0x1, !UP0 ;  /* 0x00000001212b7887 */ /* 0x000fe2000c000000 */
[----:B------:R-:W-:Y:S01]  /*3be0*/  UMOV UR38, 0x0 ;  /* 0x0000000000267882 */ /* 0x000fe20000000000 */
[----:B------:R-:W-:Y:S01]  /*3bf0*/  UMOV UR39, 0x101004a0 ;  /* 0x101004a000277882 */ /* 0x000fe20000000000 */
[----:B------:R-:W-:Y:S01]  /*3c00*/  UMOV UR36, 0x0 ;  /* 0x0000000000247882 */ /* 0x000fe20000000000 */
[----:B------:R-:W-:Y:S01]  /*3c10*/  UMOV UR37, 0x101004a0 ;  /* 0x101004a000257882 */ /* 0x000fe20000000000 */
[----:B------:R-:W-:Y:S01]  /*3c20*/  UMOV UR34, 0x0 ;  /* 0x0000000000227882 */ /* 0x000fe20000000000 */
[----:B------:R-:W-:Y:S01]  /*3c30*/  UMOV UR35, 0x101004a0 ;  /* 0x101004a000237882 */ /* 0x000fe20000000000 */
[----:B--2---:R-:W-:-:S15]  /*3c40*/  R2UR UR44, R0 ;  /* 0x00000000002c72ca */ /* 0x004fde00000e0000 */
.L_x_81:
[C---:B------:R-:W-:Y:S02]  /*3c50*/  LEA R0, R8.reuse, UR26, 0x3 ;  /* 0x0000001a08007c11 */ /* 0x040fe4000f8e18ff */
[----:B------:R-:W-:Y:S02]  /*3c60*/  SHF.L.U32 R4, R3, 0x1f, RZ ;  /* 0x0000001f03047819 */ /* 0x000fe400000006ff */
[----:B------:R-:W-:Y:S02]  /*3c70*/  LEA R5, R8, UR26, 0x4 ;  /* 0x0000001a08057c11 */ /* 0x000fe4000f8e20ff */
[----:B------:R-:W1:Y:S02]  /*3c80*/  SYNCS.PHASECHK.TRANS64.TRYWAIT P0, [R0+URZ+0xc0], R4 ;  /* 0x0000c004000075a7 */ /* 0x000e6400080011ff */
[----:B-1-3--:R-:W-:Y:S05]  /*3c90*/  @!P0 BRA `(.L_x_74) ;  /* 0x0000004400cc8947 */ /* 0x00afea0003800000 */
.L_x_150:
[----:B-1----:R-:W1:Y:S01]  /*3ca0*/  LDS.128 R4, [R5+0x150] ;  /* 0x0001500005047984 */ /* 0x002e620000000c00 */
[----:B------:R-:W-:Y:S02]  /*3cb0*/  VIADD R0, R0, 0xd0 ;  /* 0x000000d000007836 */ /* 0x000fe40000000000 */
[----:B------:R-:W-:Y:S01]  /*3cc0*/  VIADD R8, R8, 0x1 ;  /* 0x0000000108087836 */ /* 0x000fe20000000000 */
[----:B------:R-:W-:Y:S01]  /*3cd0*/  @!PT LDS RZ, [RZ] ;  /* 0x00000000fffff984 */ /* 0x000fe20000000800 */
[----:B------:R-:W-:Y:S01]  /*3ce0*/  @!PT LDS RZ, [RZ] ;  /* 0x00000000fffff984 */ /* 0x000fe20000000800 */
[----:B------:R-:W-:Y:S01]  /*3cf0*/  @!PT LDS RZ, [RZ] ;  /* 0x00000000fffff984 */ /* 0x000fe20000000800 */
[----:B------:R-:W-:Y:S01]  /*3d00*/  @!PT LDS RZ, [RZ] ;  /* 0x00000000fffff984 */ /* 0x000fe20000000800 */
[----:B------:R2:W-:Y:S06]  /*3d10*/  MEMBAR.ALL.CTA ;  /* 0x0000000000007992 */ /* 0x0005ec0000008000 */
[----:B--2---:R-:W2:Y:S01]  /*3d20*/  FENCE.VIEW.ASYNC.S ;  /* 0x00000000000073c6 */ /* 0x004ea20000000000 */
[----:B------:R-:W-:-:S04]  /*3d30*/  PRMT R0, RZ, 0x654, R0 ;  /* 0x00000654ff007816 */ /* 0x000fc80000000000 */
[----:B--2---:R2:W-:Y:S01]  /*3d40*/  SYNCS.ARRIVE.TRANS64.RED.A1T0 RZ, [R0+URZ], RZ ;  /* 0x000000ff00ff79a7 */ /* 0x0045e200081004ff */
[----:B-1----:R-:W-:Y:S01]  /*3d50*/  LOP3.LUT P1, RZ, R6, 0x1, RZ, 0xc0, !PT ;  /* 0x0000000106ff7812 */ /* 0x002fe2000782c0ff */
[----:B--2---:R-:W-:-:S12]  /*3d60*/  BRA.U UP3, `(.L_x_75) ;  /* 0x0000000503087547 */ /* 0x004fd8000b800000 */
[----:B------:R-:W1:Y:S01]  /*3d70*/  LDCU UR4, c[0x0][0x38c] ;  /* 0x00007180ff0477ac */ /* 0x000e620008000800 */
[----:B------:R-:W-:Y:S02]  /*3d80*/  PLOP3.LUT P2, PT, PT, PT, PT, 0x80, 0x8 ;  /* 0x000000000008781c */ /* 0x000fe40003f4f070 */
[----:B------:R-:W-:Y:S01]  /*3d90*/  SHF.L.U32 R4, R9, 0x1f, RZ ;  /* 0x0000001f09047819 */ /* 0x000fe200000006ff */
[----:B------:R-:W-:Y:S02]  /*3da0*/  ULEA UR31, UR32, UR26, 0x3 ;  /* 0x0000001a201f7291 */ /* 0x000fe4000f8e18ff */
[----:B------:R-:W-:Y:S02]  /*3db0*/  ULEA UR11, UR32, UR44, 0x6 ;  /* 0x0000002c200b7291 */ /* 0x000fe4000f8e30ff */
[----:B-1----:R-:W-:-:S06]  /*3dc0*/  UISETP.GE.AND UP0, UPT, UR4, 0x1, UPT ;  /* 0x000000010400788c */ /* 0x002fcc000bf06270 */
[----:B------:R-:W-:-:S05]  /*3dd0*/  PLOP3.LUT P0, PT, PT, PT, UP0, 0x80, 0x8 ;  /* 0x000000000008781c */ /* 0x000fca0003f0f008 */
[----:B------:R-:W-:-:S08]  /*3de0*/  @UP0 ULEA UR4, UR23, UR26, 0x3 ;  /* 0x0000001a17040291 */ /* 0x000fd0000f8e18ff */
[----:B------:R-:W-:-:S04]  /*3df0*/  @P0 SHF.L.U32 R0, R2, 0x1f, RZ ;  /* 0x0000001f02000819 */ /* 0x000fc800000006ff */
[----:B------:R1:W2:Y:S01]  /*3e00*/  @P0 SYNCS.PHASECHK.TRANS64.TRYWAIT P2, [UR4], R0 ;  /* 0x00000000ff0005a7 */ /* 0x0002a20008041104 */
[----:B------:R-:W3:Y:S02]  /*3e10*/  SYNCS.PHASECHK.TRANS64.TRYWAIT P0, [UR31+0x100], R4 ;  /* 0x00010004ff0075a7 */ /* 0x000ee4000800111f */
[----:B-123--:R-:W-:Y:S05]  /*3e20*/  @!P0 BRA `(.L_x_76) ;  /* 0x00000044007c8947 */ /* 0x00efea0003800000 */
.L_x_152:
[----:B------:R-:W-:Y:S01]  /*3e30*/  UMOV UR27, UR22 ;  /* 0x00000016001b7c82 */ /* 0x000fe20008000000 */
[----:B------:R-:W-:Y:S05]  /*3e40*/  BRA.U !UP0, `(.L_x_77) ;  /* 0x0000000108c07547 */ /* 0x000fea000b800000 */
[----:B------:R-:W-:Y:S02]  /*3e50*/  UIADD3 UR27, UPT, UPT, UR43, UR22, URZ ;  /* 0x000000162b1b7290 */ /* 0x000fe4000fffe0ff */
[----:B------:R-:W-:Y:S01]  /*3e60*/  UPLOP3.LUT UP2, UPT, UPT, UPT, UPT, 0x40, 0x4 ;  /* 0x000000000004789c */ /* 0x000fe20003f4e870 */
[----:B------:R-:W-:Y:S01]  /*3e70*/  UMOV UR24, UR33 ;  /* 0x0000002100187c82 */ /* 0x000fe20008000000 */
[----:B------:R-:W-:-:S09]  /*3e80*/  UMOV UR10, UR23 ;  /* 0x00000017000a7c82 */ /* 0x000fd20008000000 */
.L_x_80:
[----:B--2---:R-:W-:Y:S01]  /*3e90*/  ULEA UR5, UR10, UR26, 0x3 ;  /* 0x0000001a0a057291 */ /* 0x004fe2000f8e18ff */
[----:B---3--:R-:W-:Y:S11]  /*3ea0*/  @P2 BRA `(.L_x_78) ;  /* 0x00000000000c2947 */ /* 0x008ff60003800000 */
[----:B-1----:R-:W-:Y:S04]  /*3eb0*/  SHF.L.U32 R4, R2, 0x1f, RZ ;  /* 0x0000001f02047819 */ /* 0x002fe800000006ff */
[----:B------:R-:W1:Y:S02]  /*3ec0*/  SYNCS.PHASECHK.TRANS64.TRYWAIT P0, [UR5], R4 ;  /* 0x00000004ff0075a7 */ /* 0x000e640008001105 */
[----:B-1----:R-:W-:Y:S05]  /*3ed0*/  @!P0 BRA `(.L_x_79) ;  /* 0x0000004400688947 */ /* 0x002fea0003800000 */
.L_x_78:
[----:B------:R-:W-:Y:S01]  /*3ee0*/  UISETP.NE.AND UP0, UPT, UR24, 0x1, UPT ;  /* 0x000000011800788c */ /* 0x000fe2000bf05270 */
[----:B------:R-:W-:Y:S01]  /*3ef0*/  PLOP3.LUT P2, PT, PT, PT, PT, 0x80, 0x8 ;  /* 0x000000000008781c */ /* 0x000fe20003f4f070 */
[----:B------:R-:W-:Y:S02]  /*3f00*/  UIADD3 UR4, UPT, UPT, UR10, 0x1, URZ ;  /* 0x000000010a047890 */ /* 0x000fe4000fffe0ff */
[----:B------:R-:W-:Y:S02]  /*3f10*/  UIADD3 UR25, UPT, UPT, UR5, 0x50, URZ ;  /* 0x0000005005197890 */ /* 0x000fe4000fffe0ff */
[----:B------:R-:W-:Y:S01]  /*3f20*/  UISETP.NE.AND UP1, UPT, UR4, 0xa, UPT ;  /* 0x0000000a0400788c */ /* 0x000fe2000bf25270 */
[----:B------:R-:W-:Y:S01]  /*3f30*/  PLOP3.LUT P0, PT, PT, PT, UP0, 0x80, 0x8 ;  /* 0x000000000008781c */ /* 0x000fe20003f0f008 */
[----:B------:R-:W-:Y:S02]  /*3f40*/  UIADD3 UR22, UPT, UPT, UR22, 0x1, URZ ;  /* 0x0000000116167890 */ /* 0x000fe4000fffe0ff */
[----:B------:R-:W-:Y:S02]  /*3f50*/  USEL UR6, URZ, 0x1, UP1 ;  /* 0x00000001ff067887 */ /* 0x000fe40008800000 */
[----:B------:R-:W-:Y:S02]  /*3f60*/  USEL UR23, UR4, URZ, UP1 ;  /* 0x000000ff04177287 */ /* 0x000fe40008800000 */
[----:B------:R-:W-:Y:S02]  /*3f70*/  UIADD3 UR24, UPT, UPT, UR24, -0x1, URZ ;  /* 0xffffffff18187890 */ /* 0x000fe4000fffe0ff */
[----:B------:R-:W-:Y:S01]  /*3f80*/  @UP0 ULEA UR4, UR23, UR26, 0x3 ;  /* 0x0000001a17040291 */ /* 0x000fe2000f8e18ff */
[----:B------:R-:W-:Y:S01]  /*3f90*/  LOP3.LUT R2, R2, UR6, RZ, 0x3c, !PT ;  /* 0x0000000602027c12 */ /* 0x000fe2000f8e3cff */
[----:B------:R-:W-:Y:S02]  /*3fa0*/  ULEA UR6, UR10, UR30, 0x8 ;  /* 0x0000001e0a067291 */ /* 0x000fe4000f8e40ff */
[----:B------:R-:W-:Y:S01]  /*3fb0*/  UISETP.NE.AND UP0, UPT, UR22, UR27, UPT ;  /* 0x0000001b1600728c */ /* 0x000fe2000bf05270 */
[----:B-1----:R-:W-:Y:S01]  /*3fc0*/  @P0 SHF.L.U32 R0, R2, 0x1f, RZ ;  /* 0x0000001f02000819 */ /* 0x002fe200000006ff */
[----:B------:R-:W-:Y:S02]  /*3fd0*/  UIADD3 UR20, UPT, UPT, UR6, 0x2, URZ ;  /* 0x0000000206147890 */ /* 0x000fe4000fffe0ff */
[----:B------:R-:W-:Y:S01]  /*3fe0*/  UIADD3 UR16, UPT, UPT, UR6, 0x4, URZ ;  /* 0x0000000406107890 */ /* 0x000fe2000fffe0ff */
[----:B------:R2:W3:Y:S01]  /*3ff0*/  @P0 SYNCS.PHASECHK.TRANS64.TRYWAIT P2, [UR4], R0 ;  /* 0x00000000ff0005a7 */ /* 0x0004e20008041104 */
[----:B------:R-:W-:Y:S02]  /*4000*/  ULEA UR4, UR10, UR29, 0xa ;  /* 0x0000001d0a047291 */ /* 0x000fe4000f8e50ff */
[----:B------:R-:W-:Y:S02]  /*4010*/  UIADD3 UR12, UPT, UPT, UR6, 0x6, URZ ;  /* 0x00000006060c7890 */ /* 0x000fe4000fffe0ff */
[----:B------:R-:W-:Y:S02]  /*4020*/  UIADD3 UR18, UPT, UPT, UR4, 0x2, URZ ;  /* 0x0000000204127890 */ /* 0x000fe4000fffe0ff */
[----:B------:R-:W-:Y:S02]  /*4030*/  UIADD3 UR14, UPT, UPT, UR4, 0x4, URZ ;  /* 0x00000004040e7890 */ /* 0x000fe4000fffe0ff */
[----:B------:R-:W-:Y:S01]  /*4040*/  UIADD3 UR8, UPT, UPT, UR4, 0x6, URZ ;  /* 0x0000000604087890 */ /* 0x000fe2000fffe0ff */
[----:B------:R-:W-:Y:S01]  /*4050*/  UMOV UR7, 0x40004040 ;  /* 0x4000404000077882 */ /* 0x000fe20000000000 */
[----:B------:R-:W-:Y:S01]  /*4060*/  UMOV UR5, 0x40004040 ;  /* 0x4000404000057882 */ /* 0x000fe20000000000 */
[----:B------:R-:W-:Y:S01]  /*4070*/  UMOV UR21, 0x40004040 ;  /* 0x4000404000157882 */ /* 0x000fe20000000000 */
[----:B------:R2:W-:Y:S01]  /*4080*/  UTCIMMA.2CTA gdesc[UR4], gdesc[UR6], tmem[UR11], tmem[UR40], idesc[UR41], UP2 ;  /* 0x00ff2806040075ea */ /* 0x0005e2000920010b */
[----:B------:R-:W-:Y:S01]  /*4090*/  UPLOP3.LUT UP2, UPT, UPT, UPT, UPT, 0x80, 0x8 ;  /* 0x000000000008789c */ /* 0x000fe20003f4f070 */
[----:B------:R-:W-:Y:S01]  /*40a0*/  UMOV UR19, 0x40004040 ;  /* 0x4000404000137882 */ /* 0x000fe20000000000 */
[----:B------:R-:W-:Y:S01]  /*40b0*/  UMOV UR17, 0x40004040 ;  /* 0x4000404000117882 */ /* 0x000fe20000000000 */
[----:B------:R2:W-:Y:S01]  /*40c0*/  UTCIMMA.2CTA gdesc[UR18], gdesc[UR20], tmem[UR11], tmem[UR38], idesc[UR39], UPT ;  /* 0x00ff2614120075ea */ /* 0x0005e2000ba0010b */
[----:B------:R-:W-:Y:S01]  /*40d0*/  UMOV UR15, 0x40004040 ;  /* 0x40004040000f7882 */ /* 0x000fe20000000000 */
[----:B------:R-:W-:Y:S01]  /*40e0*/  UMOV UR13, 0x40004040 ;  /* 0x40004040000d7882 */ /* 0x000fe20000000000 */
[----:B------:R-:W-:Y:S01]  /*40f0*/  UMOV UR9, 0x40004040 ;  /* 0x4000404000097882 */ /* 0x000fe20000000000 */
[----:B------:R2:W-:Y:S01]  /*4100*/  UTCIMMA.2CTA gdesc[UR14], gdesc[UR16], tmem[UR11], tmem[UR36], idesc[UR37], UPT ;  /* 0x00ff24100e0075ea */ /* 0x0005e2000ba0010b */
[----:B------:R2:W-:Y:S01]  /*4110*/  UTCIMMA.2CTA gdesc[UR8], gdesc[UR12], tmem[UR11], tmem[UR34], idesc[UR35], UPT ;  /* 0x00ff220c080075ea */ /* 0x0005e2000ba0010b */
[----:B------:R2:W-:Y:S01]  /*4120*/  UTCBAR.2CTA.MULTICAST [UR25], URZ, UR28 ;  /* 0x000000ff190073e9 */ /* 0x0005e2000820081c */
[----:B------:R-:W-:Y:S01]  /*4130*/  UMOV UR10, UR23 ;  /* 0x00000017000a7c82 */ /* 0x000fe20008000000 */
[----:B------:R-:W-:Y:S05]  /*4140*/  BRA.U UP0, `(.L_x_80) ;  /* 0xfffffffd00507547 */ /* 0x000fea000b83ffff */
.L_x_77:
[----:B--2---:R-:W-:Y:S01]  /*4150*/  UIADD3 UR4, UPT, UPT, UR31, 0xe0, URZ ;  /* 0x000000e01f047890 */ /* 0x004fe2000fffe0ff */
[----:B------:R-:W-:-:S08]  /*4160*/  UMOV UR22, UR27 ;  /* 0x0000001b00167c82 */ /* 0x000fd00008000000 */
[----:B------:R2:W-:Y:S01]  /*4170*/  UTCBAR.2CTA.MULTICAST [UR4], URZ, UR42 ;  /* 0x000000ff040073e9 */ /* 0x0005e2000820082a */
[----:B------:R-:W-:Y:S02]  /*4180*/  NOP ;  /* 0x0000000000007918 */ /* 0x000fe40000000000 */
.L_x_75:
[----:B--2---:R-:W-:Y:S01]  /*4190*/  UIADD3 UR4, UPT, UPT, UR32, 0x1, URZ ;  /* 0x0000000120047890 */ /* 0x004fe2000fffe0ff */
[----:B------:R-:W-:-:S03]  /*41a0*/  ISETP.NE.AND P0, PT, R8, 0x2, PT ;  /* 0x000000020800780c */ /* 0x000fc60003f05270 */
[----:B------:R-:W-:Y:S01]  /*41b0*/  UISETP.NE.AND UP0, UPT, UR4, 0x4, UPT ;  /* 0x000000040400788c */ /* 0x000fe2000bf05270 */
[----:B-1----:R-:W-:Y:S02]  /*41c0*/  SEL R0, RZ, 0x1, P0 ;  /* 0x00000001ff007807 */ /* 0x002fe40000000000 */
[----:B------:R-:W-:Y:S01]  /*41d0*/  SEL R8, R8, RZ, P0 ;  /* 0x000000ff08087207 */ /* 0x000fe20000000000 */
[----:B------:R-:W-:Y:S01]  /*41e0*/  USEL UR5, URZ, 0x1, UP0 ;  /* 0x00000001ff057887 */ /* 0x000fe20008000000 */
[----:B------:R-:W-:Y:S01]  /*41f0*/  LOP3.LUT R3, R3, R0, RZ, 0x3c, !PT ;  /* 0x0000000003037212 */ /* 0x000fe200078e3cff */
[----:B------:R-:W-:-:S04]  /*4200*/  USEL UR32, UR4, URZ, UP0 ;  /* 0x000000ff04207287 */ /* 0x000fc80008000000 */
[----:B------:R-:W-:Y:S01]  /*4210*/  LOP3.LUT R9, R9, UR5, RZ, 0x3c, !PT ;  /* 0x0000000509097c12 */ /* 0x000fe2000f8e3cff */
[----:B------:R-:W-:Y:S07]  /*4220*/  @P1 BRA `(.L_x_81) ;  /* 0xfffffff800881947 */ /* 0x000fee000383ffff */
[----:B------:R-:W1:Y:S01]  /*4230*/  S2UR UR8, SR_CgaCtaId ;  /* 0x00000000000879c3 */ /* 0x000e620000008800 */
[----:B------:R-:W-:Y:S01]  /*4240*/  ELECT P0, URZ, PT ;  /* 0x0000000000ff782f */ /* 0x000fe20003800000 */
[----:B------:R-:W-:Y:S01]  /*4250*/  HFMA2 R0, -RZ, RZ, 0, 5.9604644775390625e-08 ;  /* 0x00000001ff007431 */ /* 0x000fe200000001ff */
[----:B------:R-:W-:-:S05]  /*4260*/  UMOV UR4, 0x40 ;  /* 0x0000004000047882 */ /* 0x000fca0000000000 */
[----:B------:R-:W-:Y:S01]  /*4270*/  UVIRTCOUNT.DEALLOC.SMPOOL 0x80 ;  /* 0x000000800000784c */ /* 0x000fe20000000000 */
[----:B------:R-:W-:Y:S02]  /*4280*/  UISETP.NE.AND UP1, UPT, UR47, URZ, UPT ;  /* 0x000000ff2f00728c */ /* 0x000fe4000bf25270 */
[----:B-1----:R-:W-:-:S09]  /*4290*/  ULEA UR8, UR8, UR4, 0x18 ;  /* 0x0000000408087291 */ /* 0x002fd2000f8ec0ff */
[----:B------:R1:W-:Y:S01]  /*42a0*/  @P0 STS.U8 [UR8+0x1c], R0 ;  /* 0x00001c00ff000988 */ /* 0x0003e20008000008 */
[----:B------:R-:W-:Y:S05]  /*42b0*/  BRA.U UP1, `(.L_x_82) ;  /* 0x0000000101a07547 */ /* 0x000fea000b800000 */
[----:B------:R-:W-:Y:S01]  /*42c0*/  UIADD3 UR7, UPT, UPT, UR26, 0x100, URZ ;  /* 0x000001001a077890 */ /* 0x000fe2000fffe0ff */
[----:B------:R-:W-:-:S03]  /*42d0*/  SHF.L.U32 R2, R9, 0x1f, RZ ;  /* 0x0000001f09027819 */ /* 0x000fc600000006ff */
[----:B------:R-:W-:-:S09]  /*42e0*/  ULEA UR4, UR32, UR7, 0x3 ;  /* 0x0000000720047291 */ /* 0x000fd2000f8e18ff */
[----:B------:R-:W2:Y:S02]  /*42f0*/  SYNCS.PHASECHK.TRANS64.TRYWAIT P0, [UR4], R2 ;  /* 0x00000002ff0075a7 */ /* 0x000ea40008001104 */
[----:B--2---:R-:W-:Y:S05]  /*4300*/  @!P0 BRA `(.L_x_83) ;  /* 0x0000004000748947 */ /* 0x004fea0003800000 */
.L_x_155:
        /* <DEDUP_REMOVED lines=9> */
.L_x_157:
        /* <DEDUP_REMOVED lines=9> */
.L_x_159:
[----:B------:R-:W-:-:S04]  /*4430*/  UIADD3 UR4, UPT, UPT, UR4, 0x1, URZ ;  /* 0x0000000104047890 */ /* 0x000fc8000fffe0ff */
[----:B------:R-:W-:-:S04]  /*4440*/  UISETP.NE.AND UP0, UPT, UR4, 0x4, UPT ;  /* 0x000000040400788c */ /* 0x000fc8000bf05270 */
[----:B------:R-:W-:Y:S02]  /*4450*/  USEL UR5, URZ, 0x1, UP0 ;  /* 0x00000001ff057887 */ /* 0x000fe40008000000 */
[----:B------:R-:W-:-:S04]  /*4460*/  USEL UR4, UR4, URZ, UP0 ;  /* 0x000000ff04047287 */ /* 0x000fc80008000000 */
[----:B------:R-:W-:Y:S01]  /*4470*/  ULEA UR4, UR4, UR7, 0x3 ;  /* 0x0000000704047291 */ /* 0x000fe2000f8e18ff */
[----:B------:R-:W-:-:S04]  /*4480*/  LOP3.LUT R2, R2, UR5, RZ, 0x3c, !PT ;  /* 0x0000000502027c12 */ /* 0x000fc8000f8e3cff */
[----:B------:R-:W-:Y:S01]  /*4490*/  SHF.L.U32 R2, R2, 0x1f, RZ ;  /* 0x0000001f02027819 */ /* 0x000fe200000006ff */
[----:B-1----:R-:W-:-:S04]  /*44a0*/  IMAD.U32 R0, RZ, RZ, UR4 ;  /* 0x00000004ff007e24 */ /* 0x002fc8000f8e00ff */
[----:B------:R1:W2:Y:S03]  /*44b0*/  SYNCS.PHASECHK.TRANS64.TRYWAIT P0, [R0+URZ], R2 ;  /* 0x00000002000075a7 */ /* 0x0002a600080011ff */
[----:B--2---:R-:W-:Y:S05]  /*44c0*/  @!P0 NANOSLEEP.SYNCS 0x989680 ;  /* 0x009896800000895d */ /* 0x004fea0003900000 */
[----:B------:R-:W2:Y:S02]  /*44d0*/  @!P0 SYNCS.PHASECHK.TRANS64 P0, [R0+URZ], R2 ;  /* 0x00000002000085a7 */ /* 0x000ea400080010ff */
[----:B--2---:R-:W-:Y:S05]  /*44e0*/  @P0 BRA `(.L_x_86) ;  /* 0x0000000000200947 */ /* 0x004fea0003800000 */
.L_x_87:
[----:B--2---:R2:W4:Y:S02]  /*44f0*/  SYNCS.PHASECHK.TRANS64.TRYWAIT P0, [R0+URZ], R2 ;  /* 0x00000002000075a7 */ /* 0x00452400080011ff */
[----:B----4-:R-:W-:Y:S05]  /*4500*/  @!P0 NANOSLEEP.SYNCS 0x989680 ;  /* 0x009896800000895d */ /* 0x010fea0003900000 */
[----:B------:R-:W4:Y:S02]  /*4510*/  @!P0 SYNCS.PHASECHK.TRANS64 P0, [R0+URZ], R2 ;  /* 0x00000002000085a7 */ /* 0x000f2400080010ff */
[----:B----4-:R-:W-:Y:S05]  /*4520*/  @!P0 BRA `(.L_x_87) ;  /* 0xfffffffc00f08947 */ /* 0x010fea000383ffff */
[----:B------:R-:W-:Y:S05]  /*4530*/  BRA `(.L_x_86) ;  /* 0x00000000000c7947 */ /* 0x000fea0003800000 */
.L_x_82:
[----:B------:R-:W-:-:S04]  /*4540*/  UIADD3 UR4, UPT, UPT, UR26, 0x140, URZ ;  /* 0x000001401a047890 */ /* 0x000fc8000fffe0ff */
[----:B------:R-:W-:-:S09]  /*4550*/  UPRMT UR4, UR48, 0x654, UR4 ;  /* 0x0000065430047896 */ /* 0x000fd20008000004 */
[----:B------:R-:W-:Y:S03]  /*4560*/  SYNCS.ARRIVE.TRANS64.RED.A1T0 RZ, [UR4], RZ ;  /* 0x000000ffffff79a7 */ /* 0x000fe60008100404 */
.L_x_86:
[----:B-12---:R-:W-:Y:S01]  /*4570*/  SHF.L.U32 R2, RZ, 0x1f, RZ ;  /* 0x0000001fff027819 */ /* 0x006fe200000006ff */
[----:B------:R-:W-:Y:S01]  /*4580*/  UIADD3 UR4, UPT, UPT, UR26, 0x140, URZ ;  /* 0x000001401a047890 */ /* 0x000fe2000fffe0ff */
[----:B------:R-:W-:Y:S02]  /*4590*/  PLOP3.LUT P0, PT, PT, PT, UP1, 0x80, 0x8 ;  /* 0x000000000008781c */ /* 0x000fe40003f0f018 */
[----:B------:R-:W1:Y:S02]  /*45a0*/  SYNCS.PHASECHK.TRANS64.TRYWAIT P1, [UR26+0x140], R2 ;  /* 0x00014002ff0075a7 */ /* 0x000e64000802111a */
[----:B-1----:R-:W-:Y:S09]  /*45b0*/  @!P1 BRA `(.L_x_88) ;  /* 0x0000004000109947 */ /* 0x002ff20003800000 */
.L_x_161:
[----:B------:R-:W-:Y:S01]  /*45c0*/  @!UP1 UPRMT UR4, UR48, 0x654, UR4 ;  /* 0x0000065430049896 */ /* 0x000fe20008000004 */
[----:B------:R-:W-:Y:S01]  /*45d0*/  UMOV UR5, 0xffff ;  /* 0x0000ffff00057882 */ /* 0x000fe20000000000 */
[----:B------:R-:W-:-:S07]  /*45e0*/  UMOV UR6, 0x1 ;  /* 0x0000000100067882 */ /* 0x000fce0000000000 */
[----:B------:R-:W-:Y:S01]  /*45f0*/  @!P0 SYNCS.ARRIVE.TRANS64.RED.A1T0 RZ, [UR4], RZ ;  /* 0x000000ffffff89a7 */ /* 0x000fe20008100404 */
[----:B------:R-:W-:Y:S01]  /*4600*/  NOP ;  /* 0x0000000000007918 */ /* 0x000fe20000000000 */
[----:B-1----:R-:W1:Y:S01]  /*4610*/  LDS R0, [UR8+0x14] ;  /* 0x00001408ff007984 */ /* 0x002e620008000800 */
[----:B------:R-:W-:-:S04]  /*4620*/  ULOP3.LUT UR4, UR44, 0xffff, URZ, 0xc0, !UPT ;  /* 0x0000ffff2c047892 */ /* 0x000fc8000f8ec0ff */
[----:B------:R-:W-:-:S04]  /*4630*/  USHF.R.U32.HI UR4, URZ, 0x5, UR4 ;  /* 0x00000005ff047899 */ /* 0x000fc80008011604 */
[----:B------:R-:W-:Y:S02]  /*4640*/  USHF.L.U32 UR5, UR5, UR4, URZ ;  /* 0x0000000405057299 */ /* 0x000fe400080006ff */
[----:B------:R-:W-:-:S04]  /*4650*/  USHF.L.U32 UR4, UR6, UR4, URZ ;  /* 0x0000000406047299 */ /* 0x000fc800080006ff */
[----:B-1----:R-:W-:-:S04]  /*4660*/  LOP3.LUT R0, R0, UR5, RZ, 0xc0, !PT ;  /* 0x0000000500007c12 */ /* 0x002fc8000f8ec0ff */
[----:B------:R-:W-:-:S13]  /*4670*/  ISETP.NE.AND P0, PT, R0, UR5, PT ;  /* 0x0000000500007c0c */ /* 0x000fda000bf05270 */
[----:B------:R-:W-:Y:S05]  /*4680*/  @P0 BRA `(.L_x_89) ;  /* 0x0000000000580947 */ /* 0x000fea0003800000 */
[----:B------:R-:W1:Y:S02]  /*4690*/  LDS R0, [UR8+0x18] ;  /* 0x00001808ff007984 */ /* 0x000e640008000800 */
[----:B-1----:R-:W-:-:S04]  /*46a0*/  LOP3.LUT R0, R0, UR4, RZ, 0xc0, !PT ;  /* 0x0000000400007c12 */ /* 0x002fc8000f8ec0ff */
[----:B------:R-:W-:-:S13]  /*46b0*/  ISETP.NE.AND P0, PT, R0, UR4, PT ;  /* 0x0000000400007c0c */ /* 0x000fda000bf05270 */
[----:B------:R-:W-:Y:S05]  /*46c0*/  @P0 BRA `(.L_x_90) ;  /* 0x00000000003c0947 */ /* 0x000fea0003800000 */
[----:B------:R-:W1:Y:S01]  /*46d0*/  S2R R2, SR_LANEID ;  /* 0x0000000000027919 */ /* 0x000e620000000000 */
[----:B------:R-:W-:-:S06]  /*46e0*/  ULOP3.LUT UR5, URZ, UR5, URZ, 0x33, !UPT ;  /* 0x00000005ff057292 */ /* 0x000fcc000f8e33ff */
[----:B------:R-:W-:-:S04]  /*46f0*/  IMAD.U32 R0, RZ, RZ, UR5 ;  /* 0x00000005ff007e24 */ /* 0x000fc8000f8e00ff */
[----:B------:R2:W4:Y:S02]  /*4700*/  REDUX UR7, R0 ;  /* 0x00000000000773c4 */ /* 0x0005240000000000 */
[----:B------:R1:W-:Y:S01]  /*4710*/  UTCATOMSWS.AND URZ, UR5 ;  /* 0x0000000500ff79e3 */ /* 0x0003e20008000000 */
[----:B--2---:R-:W-:Y:S01]  /*4720*/  LOP3.LUT R0, RZ, UR4, RZ, 0x33, !PT ;  /* 0x00000004ff007c12 */ /* 0x004fe2000f8e33ff */
[----:B------:R-:W-:Y:S02]  /*4730*/  VOTEU.ANY UR4, UPT, PT ;  /* 0x0000000000047886 */ /* 0x000fe400038e0100 */
[----:B------:R-:W-:Y:S02]  /*4740*/  UFLO.U32 UR4, UR4 ;  /* 0x00000004000472bd */ /* 0x000fe400080e0000 */
[----:B------:R-:W2:Y:S04]  /*4750*/  REDUX UR6, R0 ;  /* 0x00000000000673c4 */ /* 0x000ea80000000000 */
[----:B-1----:R-:W-:-:S02]  /*4760*/  ISETP.EQ.U32.AND P0, PT, R2, UR4, PT ;  /* 0x0000000402007c0c */ /* 0x002fc4000bf02070 */
[----:B----4-:R-:W-:-:S11]  /*4770*/  MOV R2, UR7 ;  /* 0x0000000700027c02 */ /* 0x010fd60008000f00 */
[----:B------:R1:W-:Y:S01]  /*4780*/  @P0 ATOMS.AND RZ, [UR8+0x14], R2 ;  /* 0x00001402ffff098c */ /* 0x0003e2000a800008 */
[----:B--2---:R-:W-:-:S05]  /*4790*/  IMAD.U32 R0, RZ, RZ, UR6 ;  /* 0x00000006ff007e24 */ /* 0x004fca000f8e00ff */
[----:B------:R1:W-:Y:S01]  /*47a0*/  @P0 ATOMS.AND RZ, [UR8+0x18], R0 ;  /* 0x00001800ffff098c */ /* 0x0003e2000a800008 */
[----:B------:R-:W-:Y:S05]  /*47b0*/  BRA `(.L_x_91) ;  /* 0x0000000000147947 */ /* 0x000fea0003800000 */
.L_x_90:
[----:B------:R-:W-:Y:S02]  /*47c0*/  MOV R2, 0x47e0 ;  /* 0x000047e000027802 */ /* 0x000fe40000000f00 */
[----:B---3-5:R-:W-:Y:S05]  /*47d0*/  CALL.REL.NOINC `($__internal_0_$__cuda_sm10x_tcgen05_guardrail_trap_col_being_dealloced_not_returned_by_alloc) ;  /* 0x0000004000247944 */ /* 0x028fea0003c00000 */
[----:B------:R-:W-:Y:S05]  /*47e0*/  BRA `(.L_x_91) ;  /* 0x0000000000087947 */ /* 0x000fea0003800000 */
.L_x_89:
[----:B------:R-:W-:Y:S02]  /*47f0*/  MOV R2, 0x4810 ;  /* 0x0000481000027802 */ /* 0x000fe40000000f00 */
[----:B---3-5:R-:W-:Y:S05]  /*4800*/  CALL.REL.NOINC `($__internal_2_$__cuda_sm10x_tcgen05_guardrail_trap_unallocated_columns_being_dealloced) ;  /* 0x0000004000307944 */ /* 0x028fea0003c00000 */
.L_x_91:
[----:B------:R-:W-:Y:S01]  /*4810*/  NOP ;  /* 0x0000000000007918 */ /* 0x000fe20000000000 */
[----:B------:R-:W-:Y:S05]  /*4820*/  EXIT ;  /* 0x000000000000794d */ /* 0x000fea0003800000 */
.L_x_62:
[----:B------:R-:W-:-:S09]  /*4830*/  UISETP.NE.OR UP0, UPT, UR20, 0x3, !UP4 ;  /* 0x000000031400788c */ /* 0x000fd2000e705670 */
[----:B------:R-:W-:Y:S05]  /*4840*/  BRA.U UP0, `(.L_x_92) ;  /* 0x0000000d00307547 */ /* 0x000fea000b800000 */
[----:B------:R-:W2:Y:S01]  /*4850*/  LDCU.64 UR4, c[0x0][0x888] ;  /* 0x00011100ff0477ac */ /* 0x000ea20008000a00 */
[----:B------:R-:W3:Y:S01]  /*4860*/  LDC.64 R12, c[0x0][0x348] ;  /* 0x0000d200ff0c7b82 */ /* 0x000ee20000000a00 */
[----:B------:R-:W-:Y:S02]  /*4870*/  HFMA2 R9, -RZ, RZ, 0, 0 ;  /* 0x00000000ff097431 */ /* 0x000fe400000001ff */
[----:B------:R-:W-:Y:S01]  /*4880*/  IMAD.MOV.U32 R11, RZ, RZ, 0x1 ;  /* 0x00000001ff0b7424 */ /* 0x000fe200078e00ff */
[----:B------:R-:W4:Y:S01]  /*4890*/  LDCU UR33, c[0x0][0x370] ;  /* 0x00006e00ff2177ac */ /* 0x000f220008000800 */
[----:B------:R-:W-:Y:S01]  /*48a0*/  IMAD.MOV.U32 R10, RZ, RZ, RZ ;  /* 0x000000ffff0a7224 */ /* 0x000fe200078e00ff */
[----:B------:R-:W-:Y:S01]  /*48b0*/  MOV R8, 0x2000 ;  /* 0x0000200000087802 */ /* 0x000fe20000000f00 */
[----:B------:R-:W4:Y:S01]  /*48c0*/  LDCU.128 UR28, c[0x0][0xb10] ;  /* 0x00016200ff1c77ac */ /* 0x000f220008000c00 */
[----:B------:R-:W1:Y:S01]  /*48d0*/  LDCU UR32, c[0x0][0x374] ;  /* 0x00006e80ff2077ac */ /* 0x000e620008000800 */
[----:B------:R-:W1:Y:S01]  /*48e0*/  LDCU.64 UR26, c[0x0][0x890] ;  /* 0x00011200ff1a77ac */ /* 0x000e620008000a00 */
[----:B--2---:R-:W-:Y:S01]  /*48f0*/  UISETP.NE.U32.AND UP0, UPT, UR4, URZ, UPT ;  /* 0x000000ff0400728c */ /* 0x004fe2000bf05070 */
[----:B------:R-:W2:Y:S01]  /*4900*/  LDCU UR16, c[0x0][0xb0c] ;  /* 0x00016180ff1077ac */ /* 0x000ea20008000800 */
[----:B------:R-:W3:Y:S01]  /*4910*/  LDCU UR38, c[0x0][0xb20] ;  /* 0x00016400ff2677ac */ /* 0x000ee20008000800 */
[----:B------:R-:W3:Y:S01]  /*4920*/  LDCU UR4, c[0x0][0xb30] ;  /* 0x00016600ff0477ac */ /* 0x000ee20008000800 */
[----:B------:R-:W-:Y:S01]  /*4930*/  UMOV UR17, 0x400 ;  /* 0x0000040000117882 */ /* 0x000fe20000000000 */
[----:B----4-:R-:W-:-:S02]  /*4940*/  UIMAD.WIDE.U32 UR6, UR33, UR28, URZ ;  /* 0x0000001c210672a5 */ /* 0x010fc4000f8e00ff */
[----:B-1----:R-:W-:Y:S02]  /*4950*/  UIMAD.WIDE.U32 UR8, UR32, UR31, URZ ;  /* 0x0000001f200872a5 */ /* 0x002fe4000f8e00ff */
[----:B------:R-:W-:Y:S02]  /*4960*/  ULEA UR17, UR55, UR17, 0x18 ;  /* 0x0000001137117291 */ /* 0x000fe4000f8ec0ff */
[----:B------:R-:W-:Y:S02]  /*4970*/  UISETP.NE.AND.EX UP5, UPT, UR5, URZ, UPT, UP0 ;  /* 0x000000ff0500728c */ /* 0x000fe4000bfa5300 */
[----:B------:R-:W-:Y:S02]  /*4980*/  UISETP.NE.U32.AND UP6, UPT, UR26, URZ, UPT ;  /* 0x000000ff1a00728c */ /* 0x000fe4000bfc5070 */
[----:B------:R-:W-:Y:S02]  /*4990*/  UIADD3 UR5, UPT, UPT, UR17, 0xa0, URZ ;  /* 0x000000a011057890 */ /* 0x000fe4000fffe0ff */
[----:B------:R-:W-:Y:S01]  /*49a0*/  UISETP.NE.AND UP0, UPT, UR42, 0x1, UPT ;  /* 0x000000012a00788c */ /* 0x000fe2000bf05270 */
[----:B------:R-:W-:Y:S01]  /*49b0*/  UMOV UR35, UR7 ;  /* 0x0000000700237c82 */ /* 0x000fe20008000000 */
[----:B------:R-:W-:Y:S01]  /*49c0*/  UMOV UR34, UR9 ;  /* 0x0000000900227c82 */ /* 0x000fe20008000000 */
[----:B--2---:R-:W-:-:S02]  /*49d0*/  UISETP.NE.AND UP0, UPT, UR16, 0x1, UPT ;  /* 0x000000011000788c */ /* 0x004fc4000bf05270 */
[----:B------:R-:W-:Y:S02]  /*49e0*/  UPLOP3.LUT UP4, UPT, UPT, UPT, UPT, 0x40, 0x4 ;  /* 0x000000000004789c */ /* 0x000fe40003f8e870 */
[----:B------:R-:W-:Y:S01]  /*49f0*/  UISETP.GE.AND UP2, UPT, UR42, 0x1, UPT ;  /* 0x000000012a00788c */ /* 0x000fe2000bf46270 */
[----:B------:R-:W1:Y:S01]  /*4a00*/  LDCU.64 UR14, c[0x0][0xb28] ;  /* 0x00016500ff0e77ac */ /* 0x000e620008000a00 */
[----:B------:R-:W-:Y:S02]  /*4a10*/  UISETP.NE.AND.EX UP6, UPT, UR27, URZ, UPT, UP6 ;  /* 0x000000ff1b00728c */ /* 0x000fe4000bfc5360 */
[----:B------:R-:W-:Y:S02]  /*4a20*/  UPRMT UR55, UR55, 0x654, UR5 ;  /* 0x0000065437377896 */ /* 0x000fe40008000005 */
[----:B------:R-:W-:Y:S02]  /*4a30*/  USHF.R.U32.HI UR35, URZ, UR29, UR35 ;  /* 0x0000001dff237299 */ /* 0x000fe40008011623 */
[----:B---3--:R-:W-:-:S02]  /*4a40*/  USHF.R.U32.HI UR34, URZ, UR38, UR34 ;  /* 0x00000026ff227299 */ /* 0x008fc40008011622 */
[----:B------:R-:W-:Y:S02]  /*4a50*/  UISETP.NE.AND UP0, UPT, UR30, 0x1, UPT ;  /* 0x000000011e00788c */ /* 0x000fe4000bf05270 */
[----:B------:R-:W-:-:S11]  /*4a60*/  UISETP.NE.AND UP3, UPT, UR4, 0x1, UPT ;  /* 0x000000010400788c */ /* 0x000fd6000bf65270 */
.L_x_100:
[C---:B------:R-:W-:Y:S02]  /*4a70*/  LEA R3, R10.reuse, UR17, 0x3 ;  /* 0x000000110a037c11 */ /* 0x040fe4000f8e18ff */
[----:B------:R-:W-:Y:S02]  /*4a80*/  SHF.L.U32 R0, R9, 0x1f, RZ ;  /* 0x0000001f09007819 */ /* 0x000fe400000006ff */
[----:B------:R-:W-:Y:S02]  /*4a90*/  LEA R4, R10, UR17, 0x4 ;  /* 0x000000110a047c11 */ /* 0x000fe4000f8e20ff */
[----:B--2---:R-:W2:Y:S02]  /*4aa0*/  SYNCS.PHASECHK.TRANS64.TRYWAIT P0, [R3+URZ+0xc0], R0 ;  /* 0x0000c000030075a7 */ /* 0x004ea400080011ff */
[----:B--2---:R-:W-:Y:S05]  /*4ab0*/  @!P0 BRA `(.L_x_93) ;  /* 0x0000003800e88947 */ /* 0x004fea0003800000 */
.L_x_162:
[----:B------:R-:W3:Y:S01]  /*4ac0*/  LDS.128 R4, [R4+0x150] ;  /* 0x0001500004047984 */ /* 0x000ee20000000c00 */
[----:B------:R-:W-:Y:S01]  /*4ad0*/  UISETP.GE.AND UP0, UPT, UR42, 0x1, UPT ;  /* 0x000000012a00788c */ /* 0x000fe2000bf06270 */
[----:B------:R-:W-:Y:S01]  /*4ae0*/  @!PT LDS RZ, [RZ] ;  /* 0x00000000fffff984 */ /* 0x000fe20000000800 */
[----:B------:R-:W-:Y:S01]  /*4af0*/  @!PT LDS RZ, [RZ] ;  /* 0x00000000fffff984 */ /* 0x000fe20000000800 */
[----:B------:R-:W-:Y:S01]  /*4b00*/  @!PT LDS RZ, [RZ] ;  /* 0x00000000fffff984 */ /* 0x000fe20000000800 */
[----:B------:R-:W-:Y:S01]  /*4b10*/  @!PT LDS RZ, [RZ] ;  /* 0x00000000fffff984 */ /* 0x000fe20000000800 */
[----:B------:R4:W-:Y:S06]  /*4b20*/  MEMBAR.ALL.CTA ;  /* 0x0000000000007992 */ /* 0x0009ec0000008000 */
[----:B----4-:R-:W4:Y:S01]  /*4b30*/  FENCE.VIEW.ASYNC.S ;  /* 0x00000000000073c6 */ /* 0x010f220000000000 */
[----:B---3--:R-:W-:Y:S11]  /*4b40*/  LOP3.LUT P0, RZ, R6, 0x1, RZ, 0xc0, !PT ;  /* 0x0000000106ff7812 */ /* 0x008ff6000780c0ff */
[----:B------:R-:W-:Y:S02]  /*4b50*/  @!UPT UIADD3 URZ, UPT, UPT, URZ, URZ, URZ ;  /* 0x000000fffffff290 */ /* 0x000fe4000fffe0ff */
[----:B----4-:R-:W-:Y:S01]  /*4b60*/  VOTEU.ANY UP2, P0 ;  /* 0x0000000000ff7886 */ /* 0x010fe20000040100 */
[----:B------:R-:W-:Y:S11]  /*4b70*/  PLOP3.LUT P0, PT, PT, PT, UP2, 0x80, 0x8 ;  /* 0x000000000008781c */ /* 0x000ff60003f0f028 */
[----:B------:R-:W-:Y:S02]  /*4b80*/  @!UPT UIADD3 URZ, UPT, UPT, URZ, URZ, URZ ;  /* 0x000000fffffff290 */ /* 0x000fe4000fffe0ff */
[----:B--2---:R-:W-:Y:S02]  /*4b90*/  @P0 SHF.R.U32.HI R0, RZ, 0x10, R5 ;  /* 0x00000010ff000819 */ /* 0x004fe40000011605 */
[----:B------:R-:W-:Y:S02]  /*4ba0*/  @P0 MOV R2, R4 ;  /* 0x0000000400020202 */ /* 0x000fe40000000f00 */
[----:B------:R-:W-:Y:S01]  /*4bb0*/  @P0 R2UR UR4, R0 ;  /* 0x00000000000402ca */ /* 0x000fe200000e0000 */
[----:B------:R-:W-:Y:S01]  /*4bc0*/  VIADD R0, R3, 0xd0 ;  /* 0x000000d003007836 */ /* 0x000fe20000000000 */
[----:B------:R-:W-:Y:S02]  /*4bd0*/  @P0 LOP3.LUT R4, R5, 0xffff, RZ, 0xc0, !PT ;  /* 0x0000ffff05040812 */ /* 0x000fe400078ec0ff */
[----:B------:R-:W-:Y:S02]  /*4be0*/  @P0 R2UR UR6, R2 ;  /* 0x00000000020602ca */ /* 0x000fe400000e0000 */
[----:B------:R-:W-:Y:S02]  /*4bf0*/  PRMT R0, RZ, 0x654, R0 ;  /* 0x00000654ff007816 */ /* 0x000fe40000000000 */
[----:B------:R-:W-:Y:S02]  /*4c00*/  @P0 R2UR UR5, R4 ;  /* 0x00000000040502ca */ /* 0x000fe400000e0000 */
[----:B------:R2:W-:Y:S03]  /*4c10*/  SYNCS.ARRIVE.TRANS64.RED.A1T0 RZ, [R0+URZ], RZ ;  /* 0x000000ff00ff79a7 */ /* 0x0005e600081004ff */
[----:B------:R-:W-:Y:S04]  /*4c20*/  @UP2 UMOV UR25, UR4 ;  /* 0x0000000400192c82 */ /* 0x000fe80008000000 */
[----:B------:R-:W-:Y:S04]  /*4c30*/  @UP2 UMOV UR13, UR6 ;  /* 0x00000006000d2c82 */ /* 0x000fe80008000000 */
[----:B------:R-:W-:Y:S01]  /*4c40*/  @UP2 UMOV UR7, UR5 ;  /* 0x0000000500072c82 */ /* 0x000fe20008000000 */
[----:B------:R-:W-:Y:S05]  /*4c50*/  BRA.U !UP0, `(.L_x_94) ;  /* 0x0000000108c07547 */ /* 0x000fea000b800000 */
[----:B------:R-:W-:Y:S02]  /*4c60*/  UIMAD.WIDE.U32 UR10, UR7, UR31, URZ ;  /* 0x0000001f070a72a5 */ /* 0x000fe4000f8e00ff */
[----:B------:R-:W-:Y:S02]  /*4c70*/  UP2UR UR12, UPR, URZ, 0x4 ;  /* 0x00000004ff0c7883 */ /* 0x000fe40008000000 */
[----:B------:R-:W-:Y:S02]  /*4c80*/  UISETP.NE.AND UP2, UPT, UR30, 0x1, UPT ;  /* 0x000000011e00788c */ /* 0x000fe4000bf45270 */
[----:B------:R-:W-:Y:S02]  /*4c90*/  UIMAD.WIDE.U32 UR18, UR13, UR28, URZ ;  /* 0x0000001c0d1272a5 */ /* 0x000fe4000f8e00ff */
[----:B------:R-:W-:Y:S02]  /*4ca0*/  USEL UR4, UR32, UR34, !UP2 ;  /* 0x0000002220047287 */ /* 0x000fe4000d000000 */
[----:B------:R-:W-:Y:S02]  /*4cb0*/  UISETP.NE.AND UP0, UPT, UR16, 0x1, UPT ;  /* 0x000000011000788c */ /* 0x000fe4000bf05270 */
[----:B------:R-:W-:Y:S02]  /*4cc0*/  UP2UR UR24, UPR, URZ, 0x2 ;  /* 0x00000002ff187883 */ /* 0x000fe40008000000 */
[----:B------:R-:W-:Y:S02]  /*4cd0*/  UISETP.NE.AND UP1, UPT, UR42, 0x1, UPT ;  /* 0x000000012a00788c */ /* 0x000fe4000bf25270 */
[----:B-1----:R-:W-:Y:S02]  /*4ce0*/  UIMAD.WIDE.U32 UR20, UR4, UR14, URZ ;  /* 0x0000000e041472a5 */ /* 0x002fe4000f8e00ff */
[----:B------:R-:W-:Y:S01]  /*4cf0*/  USEL UR8, UR33, UR35, !UP0 ;  /* 0x0000002321087287 */ /* 0x000fe2000c000000 */
[----:B------:R-:W-:Y:S02]  /*4d00*/  UMOV UR5, UR11 ;  /* 0x0000000b00057c82 */ /* 0x000fe40008000000 */
[----:B------:R-:W-:Y:S02]  /*4d10*/  USHF.R.U32.HI UR6, URZ, UR38, UR5 ;  /* 0x00000026ff067299 */ /* 0x000fe40008011605 */
[----:B------:R-:W-:Y:S02]  /*4d20*/  UIMAD.WIDE.U32 UR22, UR8, UR14, URZ ;  /* 0x0000000e081672a5 */ /* 0x000fe4000f8e00ff */
[----:B------:R-:W-:Y:S02]  /*4d30*/  USEL UR6, UR7, UR6, !UP2 ;  /* 0x0000000607067287 */ /* 0x000fe4000d000000 */
[----:B------:R-:W-:Y:S02]  /*4d40*/  UISETP.NE.AND UP2, UPT, UR12, URZ, UPT ;  /* 0x000000ff0c00728c */ /* 0x000fe4000bf45270 */
[----:B------:R-:W-:Y:S01]  /*4d50*/  UIMAD.WIDE.U32 UR10, UR6, UR14, URZ ;  /* 0x0000000e060a72a5 */ /* 0x000fe2000f8e00ff */
[----:B------:R-:W-:Y:S02]  /*4d60*/  UMOV UR5, UR19 ;  /* 0x0000001300057c82 */ /* 0x000fe40008000000 */
[----:B------:R-:W-:Y:S03]  /*4d70*/  USHF.R.U32.HI UR9, URZ, UR29, UR5 ;  /* 0x0000001dff097299 */ /* 0x000fe60008011605 */
[----:B------:R-:W-:Y:S02]  /*4d80*/  UMOV UR5, UR21 ;  /* 0x0000001500057c82 */ /* 0x000fe40008000000 */
[----:B------:R-:W-:Y:S03]  /*4d90*/  @UP1 USHF.R.U32.HI UR4, URZ, UR15, UR5 ;  /* 0x0000000fff041299 */ /* 0x000fe60008011605 */
[----:B------:R-:W-:Y:S01]  /*4da0*/  UMOV UR5, UR23 ;  /* 0x0000001700057c82 */ /* 0x000fe20008000000 */
[----:B------:R-:W-:Y:S02]  /*4db0*/  UIMAD UR4, UR42, UR4, URZ ;  /* 0x000000042a0472a4 */ /* 0x000fe4000f8e02ff */
[----:B------:R-:W-:Y:S02]  /*4dc0*/  @UP1 USHF.R.U32.HI UR8, URZ, UR15, UR5 ;  /* 0x0000000fff081299 */ /* 0x000fe40008011605 */
[----:B------:R-:W-:Y:S02]  /*4dd0*/  USEL UR5, UR13, UR9, !UP0 ;  /* 0x000000090d057287 */ /* 0x000fe4000c000000 */
[----:B------:R-:W-:Y:S02]  /*4de0*/  UIMAD UR9, UR42, UR8, URZ ;  /* 0x000000082a0972a4 */ /* 0x000fe4000f8e02ff */
[----:B------:R-:W-:Y:S03]  /*4df0*/  UISETP.GE.AND UP0, UPT, UR6, UR4, UPT ;  /* 0x000000040600728c */ /* 0x000fe6000bf06270 */
[----:B------:R-:W-:Y:S01]  /*4e00*/  UMOV UR4, UR11 ;  /* 0x0000000b00047c82 */ /* 0x000fe20008000000 */
[----:B------:R-:W-:Y:S02]  /*4e10*/  UISETP.GE.OR UP0, UPT, UR5, UR9, UP0 ;  /* 0x000000090500728c */ /* 0x000fe40008706670 */
[----:B------:R-:W-:Y:S02]  /*4e20*/  USHF.R.U32.HI UR4, URZ, UR15, UR4 ;  /* 0x0000000fff047299 */ /* 0x000fe40008011604 */
[----:B------:R-:W-:Y:S02]  /*4e30*/  UIMAD.WIDE.U32 UR10, UR5, UR14, URZ ;  /* 0x0000000e050a72a5 */ /* 0x000fe4000f8e00ff */
[----:B------:R-:W-:Y:S04]  /*4e40*/  USEL UR12, UR6, UR4, !UP1 ;  /* 0x00000004060c7287 */ /* 0x000fe8000c800000 */
[----:B------:R-:W-:Y:S01]  /*4e50*/  UIADD3 UR9, UPT, UPT, -UR12, URZ, URZ ;  /* 0x000000ff0c097290 */ /* 0x000fe2000fffe1ff */
[----:B------:R-:W-:Y:S02]  /*4e60*/  @!UP0 UMOV UR4, UR11 ;  /* 0x0000000b00048c82 */ /* 0x000fe40008000000 */
[----:B------:R-:W-:Y:S02]  /*4e70*/  @!UP0 USHF.R.U32.HI UR4, URZ, UR15, UR4 ;  /* 0x0000000fff048299 */ /* 0x000fe40008011604 */
[----:B------:R-:W-:Y:S02]  /*4e80*/  UIMAD UR9, UR42, UR9, UR6 ;  /* 0x000000092a0972a4 */ /* 0x000fe4000f8e0206 */
[----:B------:R-:W-:Y:S02]  /*4e90*/  @!UP0 USEL UR4, UR5, UR4, !UP1 ;  /* 0x0000000405048287 */ /* 0x000fe4000c800000 */
[----:B------:R-:W-:Y:S02]  /*4ea0*/  UISETP.NE.AND UP1, UPT, UR24, URZ, UPT ;  /* 0x000000ff1800728c */ /* 0x000fe4000bf25270 */
[----:B------:R-:W-:Y:S02]  /*4eb0*/  @!UP0 UIMAD UR9, UR8, UR9, UR4 ;  /* 0x00000009080982a4 */ /* 0x000fe4000f8e0204 */
[----:B------:R-:W-:Y:S02]  /*4ec0*/  @!UP0 UIADD3 UR10, UPT, UPT, UR12, -UR4, URZ ;  /* 0x800000040c0a8290 */ /* 0x000fe4000fffe0ff */
[----:B------:R-:W-:Y:S02]  /*4ed0*/  UIADD3 UR4, UPT, UPT, -UR5, URZ, URZ ;  /* 0x000000ff05047290 */ /* 0x000fe4000fffe1ff */
[----:B------:R-:W-:Y:S02]  /*4ee0*/  UIADD3 UR8, UPT, UPT, -UR6, URZ, URZ ;  /* 0x000000ff06087290 */ /* 0x000fe4000fffe1ff */
[----:B------:R-:W-:Y:S02]  /*4ef0*/  @!UP0 UIMAD UR6, UR10, UR42, UR5 ;  /* 0x0000002a0a0682a4 */ /* 0x000fe4000f8e0205 */
[----:B------:R-:W-:Y:S02]  /*4f00*/  UIMAD UR13, UR16, UR4, UR13 ;  /* 0x00000004100d72a4 */ /* 0x000fe4000f8e020d */
[----:B------:R-:W-:Y:S01]  /*4f10*/  UIMAD UR7, UR30, UR8, UR7 ;  /* 0x000000081e0772a4 */ /* 0x000fe2000f8e0207 */
[----:B------:R-:W-:Y:S02]  /*4f20*/  @!UP0 UMOV UR5, UR9 ;  /* 0x0000000900058c82 */ /* 0x000fe40008000000 */
[----:B------:R-:W-:Y:S02]  /*4f30*/  UIMAD UR13, UR5, UR16, UR13 ;  /* 0x00000010050d72a4 */ /* 0x000fe4000f8e020d */
[----:B------:R-:W-:Y:S11]  /*4f40*/  UIMAD UR7, UR6, UR30, UR7 ;  /* 0x0000001e060772a4 */ /* 0x000ff6000f8e0207 */
[----:B------:R-:W-:Y:S01]  /*4f50*/  @!UPT UIADD3 URZ, UPT, UPT, URZ, URZ, URZ ;  /* 0x000000fffffff290 */ /* 0x000fe2000fffe0ff */
.L_x_94:
[----:B------:R-:W3:Y:S01]  /*4f60*/  @!UP3 LDCU.128 UR20, c[0x0][0xb10] ;  /* 0x00016200ff14b7ac */ /* 0x000ee20008000c00 */
[----:B------:R-:W-:Y:S02]  /*4f70*/  ISETP.NE.U32.AND P0, PT, RZ, UR26, PT ;  /* 0x0000001aff007c0c */ /* 0x000fe4000bf05070 */
[----:B------:R-:W-:Y:S02]  /*4f80*/  SHF.L.U32 R2, R11, 0x1f, RZ ;  /* 0x0000001f0b027819 */ /* 0x000fe400000006ff */
[----:B------:R-:W-:Y:S01]  /*4f90*/  ISETP.NE.AND.EX P0, PT, RZ, UR27, PT, P0 ;  /* 0x0000001bff007c0c */ /* 0x000fe2000bf05300 */
[----:B------:R-:W4:Y:S01]  /*4fa0*/  @!UP3 LDCU UR5, c[0x0][0xb0c] ;  /* 0x00016180ff05b7ac */ /* 0x000f220008000800 */
[----:B---3--:R-:W-:Y:S07]  /*4fb0*/  UIMAD.WIDE.U32 UR8, UR13, UR20, URZ ;  /* 0x000000140d0872a5 */ /* 0x008fee000f8e00ff */
[----:B------:R-:W-:Y:S01]  /*4fc0*/  @!UP3 UMOV UR4, UR9 ;  /* 0x000000090004bc82 */ /* 0x000fe20008000000 */
[----:B----4-:R-:W-:Y:S02]  /*4fd0*/  @!UP3 UISETP.NE.AND UP0, UPT, UR5, 0x1, UPT ;  /* 0x000000010500b88c */ /* 0x010fe4000bf05270 */
[----:B------:R-:W-:Y:S02]  /*4fe0*/  @!UP3 USHF.R.U32.HI UR4, URZ, UR21, UR4 ;  /* 0x00000015ff04b299 */ /* 0x000fe40008011604 */
[----:B------:R-:W-:Y:S02]  /*4ff0*/  UIMAD.WIDE.U32 UR8, UR7, UR23, URZ ;  /* 0x00000017070872a5 */ /* 0x000fe4000f8e00ff */
[----:B------:R-:W-:Y:S02]  /*5000*/  @!UP3 USEL UR10, UR13, UR4, !UP0 ;  /* 0x000000040d0ab287 */ /* 0x000fe4000c000000 */
[----:B------:R-:W-:Y:S03]  /*5010*/  @!UP3 UISETP.NE.AND UP0, UPT, UR22, 0x1, UPT ;  /* 0x000000011600b88c */ /* 0x000fe6000bf05270 */
[----:B------:R-:W-:Y:S02]  /*5020*/  @!UP3 UMOV UR6, UR9 ;  /* 0x000000090006bc82 */ /* 0x000fe40008000000 */
[----:B------:R-:W3:Y:S02]  /*5030*/  @!UP3 LDCU UR4, c[0x0][0xb20] ;  /* 0x00016400ff04b7ac */ /* 0x000ee40008000800 */
[----:B---3--:R-:W-:Y:S04]  /*5040*/  @!UP3 USHF.R.U32.HI UR6, URZ, UR4, UR6 ;  /* 0x00000004ff06b299 */ /* 0x008fe80008011606 */
[----:B------:R-:W-:Y:S04]  /*5050*/  @!UP3 USEL UR6, UR7, UR6, !UP0 ;  /* 0x000000060706b287 */ /* 0x000fe8000c000000 */
[----:B------:R-:W-:Y:S02]  /*5060*/  @!UP3 UIADD3 UR4, UPT, UPT, -UR10, UR6, URZ ;  /* 0x000000060a04b290 */ /* 0x000fe4000fffe1ff */
[----:B------:R-:W-:Y:S02]  /*5070*/  @!UP3 UIADD3 UR6, UPT, UPT, UR10, -UR6, URZ ;  /* 0x800000060a06b290 */ /* 0x000fe4000fffe0ff */
[----:B------:R-:W-:Y:S02]  /*5080*/  @!UP3 UIMAD UR13, UR4, UR5, UR13 ;  /* 0x00000005040db2a4 */ /* 0x000fe4000f8e020d */
[----:B------:R-:W-:Y:S01]  /*5090*/  @!UP3 UIMAD UR7, UR6, UR22, UR7 ;  /* 0x000000160607b2a4 */ /* 0x000fe2000f8e0207 */
[----:B------:R-:W-:Y:S11]  /*50a0*/  BRA.U UP4, `(.L_x_95) ;  /* 0x0000000104107547 */ /* 0x000ff6000b800000 */
[----:B------:R-:W-:Y:S04]  /*50b0*/  MOV R3, UR37 ;  /* 0x0000002500037c02 */ /* 0x000fe80008000f00 */
[----:B------:R-:W-:Y:S04]  /*50c0*/  SHF.L.U32 R3, R3, 0x1f, RZ ;  /* 0x0000001f03037819 */ /* 0x000fe800000006ff */
[----:B------:R-:W3:Y:S02]  /*50d0*/  SYNCS.PHASECHK.TRANS64.TRYWAIT P1, [UR17+0xb8], R3 ;  /* 0x0000b803ff0075a7 */ /* 0x000ee40008021111 */
[----:B---3--:R-:W-:Y:S05]  /*50e0*/  @!P1 BRA `(.L_x_96) ;  /* 0x0000003400709947 */ /* 0x008fea0003800000 */
.L_x_95:
[----:B------:R-:W-:Y:S05]  /*50f0*/  BRA.U !UP6, `(.L_x_97) ;  /* 0x000000010e387547 */ /* 0x000fea000b800000 */
[----:B------:R-:W-:Y:S01]  /*5100*/  UPLOP3.LUT UP1, UPT, UPT, UPT, UP5, 0x80, 0x8 ;  /* 0x000000000008789c */ /* 0x000fe20003f2f050 */
[----:B--2---:R-:W-:Y:S01]  /*5110*/  HFMA2 R0, -RZ, RZ, 0, 5.9604644775390625e-08 ;  /* 0x00000001ff007431 */ /* 0x004fe200000001ff */
[----:B------:R-:W2:Y:S01]  /*5120*/  LDCU.64 UR8, c[0x0][0x358] ;  /* 0x00006b00ff0877ac */ /* 0x000ea20008000a00 */
[----:B------:R-:W-:Y:S03]  /*5130*/  IMAD.MOV.U32 R147, RZ, RZ, 0x1 ;  /* 0x00000001ff937424 */ /* 0x000fe600078e00ff */
[----:B------:R-:W-:Y:S05]  /*5140*/  PLOP3.LUT P1, PT, PT, PT, UP1, 0x80, 0x8 ;  /* 0x000000000008781c */ /* 0x000fea0003f2f018 */
[----:B------:R-:W3:Y:S01]  /*5150*/  @UP1 LDCU.64 UR4, c[0x0][0x888] ;  /* 0x00011100ff0417ac */ /* 0x000ee20008000a00 */
[----:B------:R-:W-:Y:S07]  /*5160*/  @UP1 UIMAD UR6, UR36, UR26, URZ ;  /* 0x0000001a240612a4 */ /* 0x000fee000f8e02ff */
[----:B------:R-:W-:Y:S01]  /*5170*/  @!P1 PRMT R147, R0, 0x7610, R147 ;  /* 0x0000761000939816 */ /* 0x000fe20000000093 */
[----:B---3--:R-:W-:Y:S06]  /*5180*/  @UP1 UIMAD.WIDE UR4, UR6, 0x4, UR4 ;  /* 0x00000004060418a5 */ /* 0x008fec000f8e0204 */
[----:B-----5:R-:W-:Y:S01]  /*5190*/  IMAD.U32 R72, RZ, RZ, UR4 ;  /* 0x00000004ff487e24 */ /* 0x020fe2000f8e00ff */
[----:B------:R-:W-:Y:S04]  /*51a0*/  MOV R73, UR5 ;  /* 0x0000000500497c02 */ /* 0x000fe80008000f00 */
[----:B------:R-:W3:Y:S01]  /*51b0*/  @!UP1 LDCU UR4, c[0x0][0x880] ;  /* 0x00011000ff0497ac */ /* 0x000ee20008000800 */
[----:B--2---:R4:W5:Y:S02]  /*51c0*/  @P1 LDG.E R72, desc[UR8][R72.64] ;  /* 0x0000000848481981 */ /* 0x004964000c1e1900 */
[----:B---34-:R-:W-:Y:S07]  /*51d0*/  @!P1 IMAD.U32 R72, RZ, RZ, UR4 ;  /* 0x00000004ff489e24 */ /* 0x018fee000f8e00ff */
.L_x_97:
[----:B-----5:R-:W-:Y:S01]  /*51e0*/  @!P0 ISETP.EQ.AND P2, PT, R72, RZ, PT ;  /* 0x000000ff4800820c */ /* 0x020fe20003f42270 */
[----:B------:R-:W-:Y:S01]  /*51f0*/  @!UPT UIADD3 URZ, UPT, UPT, URZ, URZ, URZ ;  /* 0x000000fffffff290 */ /* 0x000fe2000fffe0ff */
[----:B------:R-:W-:Y:S11]  /*5200*/  @!P0 BRA `(.L_x_98) ;  /* 0x0000000000148947 */ /* 0x000ff60003800000 */
[----:B------:R-:W-:Y:S02]  /*5210*/  LOP3.LUT P0, RZ, R147, 0xff, RZ, 0xc0, !PT ;  /* 0x000000ff93ff7812 */ /* 0x000fe4000780c0ff */
[----:B------:R-:W-:Y:S04]  /*5220*/  PLOP3.LUT P2, PT, PT, PT, UP1, 0x80, 0x8 ;  /* 0x000000000008781c */ /* 0x000fe80003f4f018 */
[----:B------:R-:W-:Y:S07]  /*5230*/  PLOP3.LUT P2, PT, P2, PT, PT, 0x8, 0x80 ;  /* 0x000000000080781c */ /* 0x000fee000174e170 */
[----:B------:R-:W-:Y:S11]  /*5240*/  @P0 ISETP.EQ.AND P2, PT, R72, RZ, PT ;  /* 0x000000ff4800020c */ /* 0x000ff60003f42270 */
[----:B------:R-:W-:Y:S02]  /*5250*/  @!UPT UIADD3 URZ, UPT, UPT, URZ, URZ, URZ ;  /* 0x000000fffffff290 */ /* 0x000fe4000fffe0ff */
.L_x_98:
[----:B------:R-:W3:Y:S01]  /*5260*/  SYNCS.PHASECHK.TRANS64.TRYWAIT P0, [UR17+0xa8], R2 ;  /* 0x0000a802ff0075a7 */ /* 0x000ee20008001111 */
[----:B------:R-:W-:Y:S02]  /*5270*/  ELECT P1, URZ, PT ;  /* 0x0000000000ff782f */ /* 0x000fe40003820000 */
[----:B------:R-:W-:Y:S01]  /*5280*/  IADD3 R10, PT, PT, R10, 0x1, RZ ;  /* 0x000000010a0a7810 */ /* 0x000fe20007ffe0ff */
[----:B---3--:R-:W-:Y:S10]  /*5290*/  @!P0 BRA `(.L_x_99) ;  /* 0x00000034001c8947 */ /* 0x008ff40003800000 */
.L_x_165:
[----:B------:R-:W-:Y:S01]  /*52a0*/  PLOP3.LUT P1, PT, P2, P1, PT, 0xf2, 0x2f ;  /* 0x00000000002f781c */ /* 0x000fe20001723e72 */
[----:B------:R-:W-:Y:S01]  /*52b0*/  UMOV UR18, 0x0 ;  /* 0x0000000000127882 */ /* 0x000fe20000000000 */
[----:B------:R-:W-:Y:S01]  /*52c0*/  UMOV UR19, 0x10000000 ;  /* 0x1000000000137882 */ /* 0x000fe20000000000 */
[----:B------:R-:W-:Y:S01]  /*52d0*/  UMOV UR12, UR36 ;  /* 0x00000024000c7c82 */ /* 0x000fe20008000000 */
[----:B------:R-:W-:Y:S01]  /*52e0*/  LOP3.LUT R11, R11, 0x1, RZ, 0x3c, !PT ;  /* 0x000000010b0b7812 */ /* 0x000fe200078e3cff */
[----:B------:R-:W-:Y:S01]  /*52f0*/  UMOV UR36, UR25 ;  /* 0x0000001900247c82 */ /* 0x000fe20008000000 */
[----:B------:R-:W-:Y:S07]  /*5300*/  UPLOP3.LUT UP4, UPT, UPT, UPT, UPT, 0x80, 0x8 ;  /* 0x000000000008789c */ /* 0x000fee0003f8f070 */
[----:B--2---:R-:W-:Y:S01]  /*5310*/  @!P1 IADD3 R2, P0, PT, R12, 0x580, RZ ;  /* 0x000005800c029810 */ /* 0x004fe20007f1e0ff */
[----:B------:R-:W-:Y:S03]  /*5320*/  VOTEU.ALL UP0, P1 ;  /* 0x0000000000ff7886 */ /* 0x000fe60000800000 */
[----:B------:R-:W-:Y:S01]  /*5330*/  @!P1 R2UR UR5, R2 ;  /* 0x00000000020592ca */ /* 0x000fe200000e0000 */
[----:B------:R-:W-:Y:S01]  /*5340*/  @!P1 IMAD.X R0, RZ, RZ, R13, P0 ;  /* 0x000000ffff009224 */ /* 0x000fe200000e060d */
[----:B------:R-:W-:Y:S01]  /*5350*/  @!UP0 USHF.L.U32 UR10, UR46, 0x6, URZ ;  /* 0x000000062e0a8899 */ /* 0x000fe200080006ff */
[----:B------:R-:W-:Y:S01]  /*5360*/  ISETP.NE.AND P0, PT, R10, 0x2, PT ;  /* 0x000000020a00780c */ /* 0x000fe20003f05270 */
[----:B------:R-:W-:Y:S02]  /*5370*/  @!UP0 USHF.L.U32 UR11, UR45, 0x7, URZ ;  /* 0x000000072d0b8899 */ /* 0x000fe400080006ff */
[----:B------:R-:W-:Y:S01]  /*5380*/  @!P1 R2UR UR4, R0 ;  /* 0x00000000000492ca */ /* 0x000fe200000e0000 */
[----:B------:R-:W-:Y:S01]  /*5390*/  @!UP0 UIADD3 UR8, UPT, UPT, UR17, 0x200, URZ ;  /* 0x0000020011088890 */ /* 0x000fe2000fffe0ff */
[----:B------:R-:W-:Y:S01]  /*53a0*/  SEL R0, RZ, 0x1, P0 ;  /* 0x00000001ff007807 */ /* 0x000fe20000000000 */
[----:B------:R-:W-:Y:S01]  /*53b0*/  @!UP0 UIADD3 UR9, UPT, UPT, UR17, 0xa0, URZ ;  /* 0x000000a011098890 */ /* 0x000fe2000fffe0ff */
[----:B------:R-:W-:Y:S01]  /*53c0*/  SEL R10, R10, RZ, P0 ;  /* 0x000000ff0a0a7207 */ /* 0x000fe20000000000 */
[----:B------:R-:W-:Y:S01]  /*53d0*/  VOTEU.ALL UP0, P1 ;  /* 0x0000000000ff7886 */ /* 0x000fe20000800000 */
[----:B------:R-:W-:Y:S01]  /*53e0*/  LOP3.LUT R9, R9, R0, RZ, 0x3c, !PT ;  /* 0x0000000009097212 */ /* 0x000fe200078e3cff */
[----:B------:R-:W-:Y:S01]  /*53f0*/  IMAD.U32 R2, RZ, RZ, UR5 ;  /* 0x00000005ff027e24 */ /* 0x000fe2000f8e00ff */
[----:B------:R-:W-:Y:S02]  /*5400*/  UIADD3 UR46, UPT, UPT, UR7, UR60, URZ ;  /* 0x0000003c072e7290 */ /* 0x000fe4000fffe0ff */
[----:B------:R-:W-:Y:S03]  /*5410*/  UIADD3 UR45, UPT, UPT, UR13, UR57, URZ ;  /* 0x000000390d2d7290 */ /* 0x000fe6000fffe0ff */
[----:B------:R-:W-:Y:S01]  /*5420*/  IMAD.U32 R3, RZ, RZ, UR4 ;  /* 0x00000004ff037e24 */ /* 0x000fe2000f8e00ff */
[----:B------:R-:W-:Y:S04]  /*5430*/  @!P1 R2UR UR4, R2 ;  /* 0x00000000020492ca */ /* 0x000fe800000e0000 */
[----:B------:R-:W-:Y:S11]  /*5440*/  @!P1 R2UR UR5, R3 ;  /* 0x00000000030592ca */ /* 0x000ff600000e0000 */
[----:B------:R-:W-:Y:S02]  /*5450*/  @!UPT UIADD3 URZ, UPT, UPT, URZ, URZ, URZ ;  /* 0x000000fffffff290 */ /* 0x000fe4000fffe0ff */
[----:B------:R2:W-:Y:S01]  /*5460*/  @!UP0 UTMALDG.3D [UR8], [UR4], desc[UR18] ;  /* 0x00001208040085b4 */ /* 0x0005e20008011000 */
[----:B------:R2:W-:Y:S01]  /*5470*/  @!P1 SYNCS.ARRIVE.TRANS64.RED.A0TR RZ, [UR17+0xa0], R8 ;  /* 0x0000a008ffff99a7 */ /* 0x0005e20008300411 */
[----:B------:R-:W-:Y:S01]  /*5480*/  SYNCS.ARRIVE.TRANS64.RED.A1T0 RZ, [UR55], RZ ;  /* 0x000000ffffff79a7 */ /* 0x000fe20008100437 */
[----:B------:R-:W-:Y:S05]  /*5490*/  BRA.U UP2, `(.L_x_100) ;  /* 0xfffffff502747547 */ /* 0x000fea000b83ffff */
[----:B------:R-:W-:Y:S07]  /*54a0*/  MOV R0, UR17 ;  /* 0x0000001100007c02 */ /* 0x000fee0008000f00 */
.L_x_101:
[----:B---3--:R-:W-:-:S04]  /*54b0*/  SHF.L.U32 R2, R11, 0x1f, RZ ;  /* 0x0000001f0b027819 */ /* 0x008fc800000006ff */
[----:B------:R3:W4:Y:S03]  /*54c0*/  SYNCS.PHASECHK.TRANS64.TRYWAIT P0, [R0+URZ+0xa8], R2 ;  /* 0x0000a802000075a7 */ /* 0x00072600080011ff */
[----:B----4-:R-:W-:Y:S05]  /*54d0*/  @!P0 NANOSLEEP.SYNCS 0x989680 ;  /* 0x009896800000895d */ /* 0x010fea0003900000 */
[----:B------:R-:W4:Y:S02]  /*54e0*/  @!P0 SYNCS.PHASECHK.TRANS64 P0, [R0+URZ+0xa8], R2 ;  /* 0x0000a802000085a7 */ /* 0x000f2400080010ff */
[----:B-12-4-:R-:W-:Y:S05]  /*54f0*/  @P0 EXIT ;  /* 0x000000000000094d */ /* 0x016fea0003800000 */
[----:B------:R-:W-:Y:S05]  /*5500*/  BRA `(.L_x_101) ;  /* 0xfffffffc00e87947 */ /* 0x000fea000383ffff */
.L_x_92:
[----:B------:R-:W-:-:S06]  /*5510*/  UISETP.GE.AND UP0, UPT, UR20, 0x4, UPT ;  /* 0x000000041400788c */ /* 0x000fcc000bf06270 */
[----:B------:R-:W-:-:S13]  /*5520*/  PLOP3.LUT P0, PT, PT, PT, UP0, 0x80, 0x8 ;  /* 0x000000000008781c */ /* 0x000fda0003f0f008 */
[----:B-1----:R-:W-:Y:S05]  /*5530*/  @!P0 EXIT ;  /* 0x000000000000894d */ /* 0x002fea0003800000 */
[----:B------:R-:W-:Y:S01]  /*5540*/  BAR.SYNC.DEFER_BLOCKING 0x6, 0xa0 ;  /* 0x0182800000007b1d */ /* 0x000fe20000010000 */
[C---:B------:R-:W-:Y:S01]  /*5550*/  IMAD.SHL.U32 R146, R142.reuse, 0x40, RZ ;  /* 0x000000408e927824 */ /* 0x040fe200078e00ff */
[C---:B------:R-:W-:Y:S01]  /*5560*/  R2P PR, R142.reuse, 0x6 ;  /* 0x000000068e007804 */ /* 0x040fe20000000000 */
[----:B------:R-:W-:Y:S02]  /*5570*/  IMAD.SHL.U32 R4, R142, 0x8, RZ ;  /* 0x000000088e047824 */ /* 0x000fe400078e00ff */
[----:B------:R-:W-:Y:S02]  /*5580*/  HFMA2 R68, -RZ, RZ, 0, 0 ;  /* 0x00000000ff447431 */ /* 0x000fe400000001ff */
[----:B------:R-:W-:Y:S01]  /*5590*/  IMAD.MOV.U32 R144, RZ, RZ, 0x20 ;  /* 0x00000020ff907424 */ /* 0x000fe200078e00ff */
[----:B------:R-:W-:Y:S01]  /*55a0*/  UMOV UR44, 0x400 ;  /* 0x00000400002c7882 */ /* 0x000fe20000000000 */
[----:B------:R-:W1:Y:S01]  /*55b0*/  LDC.64 R138, c[0x0][0x888] ;  /* 0x00022200ff8a7b82 */ /* 0x000e620000000a00 */
[----:B------:R-:W-:Y:S01]  /*55c0*/  ULEA UR44, UR55, UR44, 0x18 ;  /* 0x0000002c372c7291 */ /* 0x000fe2000f8ec0ff */
[----:B------:R-:W-:Y:S01]  /*55d0*/  LOP3.LUT R5, R146, 0x180, RZ, 0xc0, !PT ;  /* 0x0000018092057812 */ /* 0x000fe200078ec0ff */
[----:B------:R-:W-:Y:S01]  /*55e0*/  IMAD.MOV.U32 R145, RZ, RZ, 0x10 ;  /* 0x00000010ff917424 */ /* 0x000fe200078e00ff */
[----:B------:R-:W-:Y:S01]  /*55f0*/  SEL R144, R144, 0xffffffe0, !P2 ;  /* 0xffffffe090907807 */ /* 0x000fe20005000000 */
[----:B------:R-:W-:Y:S01]  /*5600*/  IMAD.U32 R69, R142, 0x10000, RZ ;  /* 0x000100008e457824 */ /* 0x000fe200078e00ff */
[----:B------:R-:W-:Y:S01]  /*5610*/  LOP3.LUT R4, R5, 0x30, R4, 0xf8, !PT ;  /* 0x0000003005047812 */ /* 0x000fe200078ef804 */
[----:B------:R-:W-:Y:S01]  /*5620*/  UIADD3 UR4, UPT, UPT, UR44, 0x2200, URZ ;  /* 0x000022002c047890 */ /* 0x000fe2000fffe0ff */
[----:B------:R-:W2:Y:S01]  /*5630*/  LDC.64 R140, c[0x0][0x890] ;  /* 0x00022400ff8c7b82 */ /* 0x000ea20000000a00 */
[----:B------:R-:W-:-:S02]  /*5640*/  SEL R145, R145, 0xfffffff0, !P1 ;  /* 0xfffffff091917807 */ /* 0x000fc40004800000 */
[----:B------:R-:W-:Y:S02]  /*5650*/  CS2R R152, SRZ ;  /* 0x0000000000987805 */ /* 0x000fe4000001ff00 */
[----:B------:R-:W-:Y:S02]  /*5660*/  LOP3.LUT R146, R4, 0x1e40, R146, 0xf8, !PT ;  /* 0x00001e4004927812 */ /* 0x000fe400078ef892 */
[----:B------:R-:W-:Y:S02]  /*5670*/  CS2R R150, SRZ ;  /* 0x0000000000967805 */ /* 0x000fe4000001ff00 */
[----:B------:R-:W-:Y:S01]  /*5680*/  SHF.R.U32.HI R143, RZ, 0x4, R144 ;  /* 0x00000004ff8f7819 */ /* 0x000fe20000011690 */
[----:B------:R-:W-:Y:S01]  /*5690*/  IMAD.U32 R154, RZ, RZ, UR4 ;  /* 0x00000004ff9a7e24 */ /* 0x000fe2000f8e00ff */
[----:B------:R-:W-:Y:S01]  /*56a0*/  LOP3.LUT R69, R69, 0x600000, RZ, 0xc0, !PT ;  /* 0x0060000045457812 */ /* 0x000fe200078ec0ff */
[----:B------:R-:W3:Y:S01]  /*56b0*/  LDC.64 R136, c[0x0][0x8b0] ;  /* 0x00022c00ff887b82 */ /* 0x000ee20000000a00 */
[----:B------:R-:W4:Y:S01]  /*56c0*/  LDS R0, [UR44+0x170] ;  /* 0x0001702cff007984 */ /* 0x000f220008000800 */
[----:B------:R-:W-:Y:S01]  /*56d0*/  VIADD R4, R146, UR44 ;  /* 0x0000002c92047c36 */ /* 0x000fe20008000000 */
[C---:B------:R-:W-:Y:S01]  /*56e0*/  LEA.HI R143, R145.reuse, R143, RZ, 0x1c ;  /* 0x0000008f918f7211 */ /* 0x040fe200078fe0ff */
[----:B------:R-:W1:Y:S02]  /*56f0*/  LDCU UR53, c[0x0][0x370] ;  /* 0x00006e00ff3577ac */ /* 0x000e640008000800 */
[--C-:B------:R-:W-:Y:S01]  /*5700*/  IMAD.IADD R145, R145, 0x1, R4.reuse ;  /* 0x0000000191917824 */ /* 0x100fe200078e0204 */
[----:B------:R-:W-:Y:S01]  /*5710*/  IADD3 R144, PT, PT, R144, R4, RZ ;  /* 0x0000000490907210 */ /* 0x000fe20007ffe0ff */
[----:B------:R-:W1:Y:S01]  /*5720*/  LDC.64 R134, c[0x0][0x8a8] ;  /* 0x00022a00ff867b82 */ /* 0x000e620000000a00 */
[----:B------:R-:W-:Y:S01]  /*5730*/  IMAD R143, R143, 0x10, R4 ;  /* 0x000000108f8f7824 */ /* 0x000fe200078e0204 */
[----:B------:R-:W1:Y:S01]  /*5740*/  LDCU.64 UR62, c[0x0][0x348] ;  /* 0x00006900ff3e77ac */ /* 0x000e620008000a00 */
[----:B------:R-:W1:Y:S01]  /*5750*/  LDCU UR43, c[0x0][0xb0c] ;  /* 0x00016180ff2b77ac */ /* 0x000e620008000800 */
[----:B------:R-:W1:Y:S01]  /*5760*/  LDCU UR39, c[0x0][0xb30] ;  /* 0x00016600ff2777ac */ /* 0x000e620008000800 */
[----:B------:R-:W1:Y:S01]  /*5770*/  LDCU.64 UR58, c[0x0][0x888] ;  /* 0x00011100ff3a77ac */ /* 0x000e620008000a00 */
[----:B------:R-:W1:Y:S01]  /*5780*/  LDCU.64 UR40, c[0x0][0xb28] ;  /* 0x00016500ff2877ac */ /* 0x000e620008000a00 */
[----:B------:R-:W1:Y:S01]  /*5790*/  LDCU.128 UR48, c[0x0][0xb10] ;  /* 0x00016200ff3077ac */ /* 0x000e620008000c00 */
[----:B------:R-:W1:Y:S01]  /*57a0*/  LDCU UR52, c[0x0][0x374] ;  /* 0x00006e80ff3477ac */ /* 0x000e620008000800 */
[----:B------:R-:W-:Y:S01]  /*57b0*/  UIADD3 UR56, UPT, UPT, UR44, 0x200, URZ ;  /* 0x000002002c387890 */ /* 0x000fe2000fffe0ff */
[----:B--2-4-:R-:W-:-:S11]  /*57c0*/  IMAD.IADD R69, R0, 0x1, R69 ;  /* 0x0000000100457824 */ /* 0x014fd600078e0245 */
.L_x_119:
[----:B------:R-:W-:Y:S02]  /*57d0*/  LEA R3, R150, UR44, 0x3 ;  /* 0x0000002c96037c11 */ /* 0x000fe4000f8e18ff */
[----:B------:R-:W-:Y:S02]  /*57e0*/  SHF.L.U32 R0, R152, 0x1f, RZ ;  /* 0x0000001f98007819 */ /* 0x000fe400000006ff */
[----:B------:R-:W-:Y:S02]  /*57f0*/  LEA R4, R150, UR44, 0x4 ;  /* 0x0000002c96047c11 */ /* 0x000fe4000f8e20ff */
[----:B--2---:R-:W2:Y:S02]  /*5800*/  SYNCS.PHASECHK.TRANS64.TRYWAIT P0, [R3+URZ+0xc0], R0 ;  /* 0x0000c000030075a7 */ /* 0x004ea400080011ff */
[----:B-12---:R-:W-:Y:S05]  /*5810*/  @!P0 BRA `(.L_x_102) ;  /* 0x0000002c00d48947 */ /* 0x006fea0003800000 */
.L_x_166:
[----:B------:R-:W4:Y:S01]  /*5820*/  LDS.128 R4, [R4+0x150] ;  /* 0x0001500004047984 */ /* 0x000f220000000c00 */
[----:B------:R-:W-:Y:S01]  /*5830*/  UISETP.GE.AND UP0, UPT, UR42, 0x1, UPT ;  /* 0x000000012a00788c */ /* 0x000fe2000bf06270 */
[----:B------:R-:W-:Y:S01]  /*5840*/  @!PT LDS RZ, [RZ] ;  /* 0x00000000fffff984 */ /* 0x000fe20000000800 */
[----:B------:R-:W-:Y:S01]  /*5850*/  @!PT LDS RZ, [RZ] ;  /* 0x00000000fffff984 */ /* 0x000fe20000000800 */
[----:B------:R-:W-:Y:S01]  /*5860*/  @!PT LDS RZ, [RZ] ;  /* 0x00000000fffff984 */ /* 0x000fe20000000800 */
[----:B------:R-:W-:Y:S01]  /*5870*/  @!PT LDS RZ, [RZ] ;  /* 0x00000000fffff984 */ /* 0x000fe20000000800 */
[----:B------:R1:W-:Y:S06]  /*5880*/  MEMBAR.ALL.CTA ;  /* 0x0000000000007992 */ /* 0x0003ec0000008000 */
[----:B-1----:R-:W1:Y:S01]  /*5890*/  FENCE.VIEW.ASYNC.S ;  /* 0x00000000000073c6 */ /* 0x002e620000000000 */
[----:B----4-:R-:W-:Y:S11]  /*58a0*/  LOP3.LUT P0, RZ, R6, 0x1, RZ, 0xc0, !PT ;  /* 0x0000000106ff7812 */ /* 0x010ff6000780c0ff */
[----:B------:R-:W-:Y:S02]  /*58b0*/  @!UPT UIADD3 URZ, UPT, UPT, URZ, URZ, URZ ;  /* 0x000000fffffff290 */ /* 0x000fe4000fffe0ff */
[----:B-1----:R-:W-:Y:S01]  /*58c0*/  VOTEU.ANY UP1, P0 ;  /* 0x0000000000ff7886 */ /* 0x002fe20000020100 */
[----:B------:R-:W-:Y:S01]  /*58d0*/  PLOP3.LUT P0, PT, PT, PT, UP1, 0x80, 0x8 ;  /* 0x000000000008781c */ /* 0x000fe20003f0f018 */
[----:B------:R-:W-:Y:S11]  /*58e0*/  UP2UR UR47, UPR, URZ, 0x2 ;  /* 0x00000002ff2f7883 */ /* 0x000ff60008000000 */
[----:B------:R-:W-:Y:S01]  /*58f0*/  @!UPT UIADD3 URZ, UPT, UPT, URZ, URZ, URZ ;  /* 0x000000fffffff290 */ /* 0x000fe2000fffe0ff */
        /* <DEDUP_REMOVED lines=13> */
[----:B------:R-:W2:Y:S01]  /*59d0*/  LDCU UR12, c[0x0][0xb20] ;  /* 0x00016400ff0c77ac */ /* 0x000ea20008000800 */
[----:B------:R-:W-:Y:S02]  /*59e0*/  UIMAD.WIDE.U32 UR4, UR52, UR51, URZ ;  /* 0x00000033340472a5 */ /* 0x000fe4000f8e00ff */
[----:B------:R-:W-:Y:S02]  /*59f0*/  UIMAD.WIDE.U32 UR6, UR53, UR48, URZ ;  /* 0x00000030350672a5 */ /* 0x000fe4000f8e00ff */
[----:B------:R-:W-:Y:S02]  /*5a00*/  UISETP.NE.AND UP0, UPT, UR50, 0x1, UPT ;  /* 0x000000013200788c */ /* 0x000fe4000bf05270 */
[----:B------:R-:W-:Y:S02]  /*5a10*/  UIMAD.WIDE.U32 UR8, UR37, UR51, URZ ;  /* 0x00000033250872a5 */ /* 0x000fe4000f8e00ff */
[----:B------:R-:W-:Y:S02]  /*5a20*/  UIMAD.WIDE.U32 UR10, UR38, UR48, URZ ;  /* 0x00000030260a72a5 */ /* 0x000fe4000f8e00ff */
[----:B------:R-:W-:Y:S02]  /*5a30*/  UISETP.NE.AND UP1, UPT, UR43, 0x1, UPT ;  /* 0x000000012b00788c */ /* 0x000fe4000bf25270 */
[----:B------:R-:W-:Y:S01]  /*5a40*/  UISETP.NE.AND UP2, UPT, UR42, 0x1, UPT ;  /* 0x000000012a00788c */ /* 0x000fe2000bf45270 */
[----:B------:R-:W-:Y:S02]  /*5a50*/  UMOV UR4, UR5 ;  /* 0x0000000500047c82 */ /* 0x000fe40008000000 */
[----:B--2---:R-:W-:Y:S03]  /*5a60*/  USHF.R.U32.HI UR5, URZ, UR12, UR4 ;  /* 0x0000000cff057299 */ /* 0x004fe60008011604 */
[----:B------:R-:W-:Y:S02]  /*5a70*/  UMOV UR4, UR7 ;  /* 0x0000000700047c82 */ /* 0x000fe40008000000 */
[----:B------:R-:W-:Y:S02]  /*5a80*/  USHF.R.U32.HI UR7, URZ, UR49, UR4 ;  /* 0x00000031ff077299 */ /* 0x000fe40008011604 */
[----:B------:R-:W-:Y:S02]  /*5a90*/  USEL UR4, UR52, UR5, !UP0 ;  /* 0x0000000534047287 */ /* 0x000fe4000c000000 */
[----:B------:R-:W-:Y:S01]  /*5aa0*/  USEL UR7, UR53, UR7, !UP1 ;  /* 0x0000000735077287 */ /* 0x000fe2000c800000 */
[----:B------:R-:W-:Y:S01]  /*5ab0*/  UMOV UR5, UR9 ;  /* 0x0000000900057c82 */ /* 0x000fe20008000000 */
[----:B------:R-:W-:Y:S02]  /*5ac0*/  UIMAD.WIDE.U32 UR8, UR4, UR40, URZ ;  /* 0x00000028040872a5 */ /* 0x000fe4000f8e00ff */
[----:B------:R-:W-:Y:S03]  /*5ad0*/  USHF.R.U32.HI UR6, URZ, UR12, UR5 ;  /* 0x0000000cff067299 */ /* 0x000fe60008011605 */
[----:B------:R-:W-:Y:S01]  /*5ae0*/  UMOV UR5, UR11 ;  /* 0x0000000b00057c82 */ /* 0x000fe20008000000 */
[----:B------:R-:W-:Y:S02]  /*5af0*/  UIMAD.WIDE.U32 UR10, UR7, UR40, URZ ;  /* 0x00000028070a72a5 */ /* 0x000fe4000f8e00ff */
[----:B------:R-:W-:Y:S02]  /*5b00*/  USHF.R.U32.HI UR12, URZ, UR49, UR5 ;  /* 0x00000031ff0c7299 */ /* 0x000fe40008011605 */
[----:B------:R-:W-:Y:S01]  /*5b10*/  USEL UR6, UR37, UR6, !UP0 ;  /* 0x0000000625067287 */ /* 0x000fe2000c000000 */
[----:B------:R-:W-:Y:S02]  /*5b20*/  UMOV UR5, UR9 ;  /* 0x0000000900057c82 */ /* 0x000fe40008000000 */
[----:B------:R-:W-:Y:S01]  /*5b30*/  UMOV UR10, UR11 ;  /* 0x0000000b000a7c82 */ /* 0x000fe20008000000 */
[----:B------:R-:W-:Y:S02]  /*5b40*/  @UP2 USHF.R.U32.HI UR4, URZ, UR41, UR5 ;  /* 0x00000029ff042299 */ /* 0x000fe40008011605 */
[----:B------:R-:W-:Y:S02]  /*5b50*/  @UP2 USHF.R.U32.HI UR7, URZ, UR41, UR10 ;  /* 0x00000029ff072299 */ /* 0x000fe4000801160a */
[----:B------:R-:W-:Y:S02]  /*5b60*/  UIMAD UR4, UR42, UR4, URZ ;  /* 0x000000042a0472a4 */ /* 0x000fe4000f8e02ff */
[----:B------:R-:W-:Y:S02]  /*5b70*/  UIMAD.WIDE.U32 UR10, UR6, UR40, URZ ;  /* 0x00000028060a72a5 */ /* 0x000fe4000f8e00ff */
[----:B------:R-:W-:Y:S02]  /*5b80*/  USEL UR5, UR38, UR12, !UP1 ;  /* 0x0000000c26057287 */ /* 0x000fe4000c800000 */
[----:B------:R-:W-:Y:S02]  /*5b90*/  UIMAD UR8, UR42, UR7, URZ ;  /* 0x000000072a0872a4 */ /* 0x000fe4000f8e02ff */
[----:B------:R-:W-:Y:S03]  /*5ba0*/  UISETP.GE.AND UP0, UPT, UR6, UR4, UPT ;  /* 0x000000040600728c */ /* 0x000fe6000bf06270 */
[----:B------:R-:W-:Y:S01]  /*5bb0*/  UMOV UR4, UR11 ;  /* 0x0000000b00047c82 */ /* 0x000fe20008000000 */
[----:B------:R-:W-:Y:S02]  /*5bc0*/  UISETP.GE.OR UP0, UPT, UR5, UR8, UP0 ;  /* 0x000000080500728c */ /* 0x000fe40008706670 */
[----:B------:R-:W-:Y:S02]  /*5bd0*/  USHF.R.U32.HI UR4, URZ, UR41, UR4 ;  /* 0x00000029ff047299 */ /* 0x000fe40008011604 */
[----:B------:R-:W-:Y:S02]  /*5be0*/  UIMAD.WIDE.U32 UR8, UR5, UR40, URZ ;  /* 0x00000028050872a5 */ /* 0x000fe4000f8e00ff */
[----:B------:R-:W-:Y:S02]  /*5bf0*/  USEL UR11, UR6, UR4, !UP2 ;  /* 0x00000004060b7287 */ /* 0x000fe4000d000000 */
[----:B------:R-:W-:Y:S02]  /*5c00*/  UIADD3 UR8, UPT, UPT, -UR5, URZ, URZ ;  /* 0x000000ff05087290 */ /* 0x000fe4000fffe1ff */
[----:B------:R-:W-:Y:S01]  /*5c10*/  UIADD3 UR10, UPT, UPT, -UR11, URZ, URZ ;  /* 0x000000ff0b0a7290 */ /* 0x000fe2000fffe1ff */
[----:B------:R-:W-:Y:S01]  /*5c20*/  @!UP0 UMOV UR4, UR9 ;  /* 0x0000000900048c82 */ /* 0x000fe20008000000 */
[----:B------:R-:W-:Y:S02]  /*5c30*/  UIADD3 UR9, UPT, UPT, -UR6, URZ, URZ ;  /* 0x000000ff06097290 */ /* 0x000fe4000fffe1ff */
[----:B------:R-:W-:Y:S02]  /*5c40*/  @!UP0 USHF.R.U32.HI UR4, URZ, UR41, UR4 ;  /* 0x00000029ff048299 */ /* 0x000fe40008011604 */
[----:B------:R-:W-:Y:S02]  /*5c50*/  UIMAD UR10, UR42, UR10, UR6 ;  /* 0x0000000a2a0a72a4 */ /* 0x000fe4000f8e0206 */
[----:B------:R-:W-:Y:S04]  /*5c60*/  @!UP0 USEL UR4, UR5, UR4, !UP2 ;  /* 0x0000000405048287 */ /* 0x000fe8000d000000 */
[----:B------:R-:W-:Y:S02]  /*5c70*/  @!UP0 UIMAD UR10, UR7, UR10, UR4 ;  /* 0x0000000a070a82a4 */ /* 0x000fe4000f8e0204 */
[----:B------:R-:W-:Y:S02]  /*5c80*/  @!UP0 UIADD3 UR11, UPT, UPT, UR11, -UR4, URZ ;  /* 0x800000040b0b8290 */ /* 0x000fe4000fffe0ff */
[----:B------:R-:W-:Y:S02]  /*5c90*/  UIMAD UR7, UR43, UR8, UR38 ;  /* 0x000000082b0772a4 */ /* 0x000fe4000f8e0226 */
[----:B------:R-:W-:Y:S02]  /*5ca0*/  @!UP0 UIMAD UR6, UR11, UR42, UR5 ;  /* 0x0000002a0b0682a4 */ /* 0x000fe4000f8e0205 */
[----:B------:R-:W-:Y:S01]  /*5cb0*/  UIMAD UR4, UR50, UR9, UR37 ;  /* 0x00000009320472a4 */ /* 0x000fe2000f8e0225 */
[----:B------:R-:W-:Y:S02]  /*5cc0*/  @!UP0 UMOV UR5, UR10 ;  /* 0x0000000a00058c82 */ /* 0x000fe40008000000 */
[----:B------:R-:W-:Y:S02]  /*5cd0*/  UIMAD UR38, UR5, UR43, UR7 ;  /* 0x0000002b052672a4 */ /* 0x000fe4000f8e0207 */
[----:B------:R-:W-:Y:S11]  /*5ce0*/  UIMAD UR37, UR6, UR50, UR4 ;  /* 0x00000032062572a4 */ /* 0x000ff6000f8e0204 */
[----:B------:R-:W-:Y:S01]  /*5cf0*/  @!UPT UIADD3 URZ, UPT, UPT, URZ, URZ, URZ ;  /* 0x000000fffffff290 */ /* 0x000fe2000fffe0ff */
.L_x_103:
[----:B------:R-:W-:Y:S01]  /*5d00*/  UISETP.NE.AND UP0, UPT, UR39, 0x1, UPT ;  /* 0x000000012700788c */ /* 0x000fe2000bf05270 */
[----:B------:R-:W-:Y:S10]  /*5d10*/  IADD3 R150, PT, PT, R150, 0x1, RZ ;  /* 0x0000000196967810 */ /* 0x000ff40007ffe0ff */
[----:B------:R-:W2:Y:S01]  /*5d20*/  @!UP0 LDCU.128 UR12, c[0x0][0xb10] ;  /* 0x00016200ff0c87ac */ /* 0x000ea20008000c00 */
[----:B------:R-:W4:Y:S01]  /*5d30*/  @!UP0 LDCU UR5, c[0x0][0xb0c] ;  /* 0x00016180ff0587ac */ /* 0x000f220008000800 */
[----:B------:R-:W3:Y:S01]  /*5d40*/  @!UP0 LDCU UR10, c[0x0][0xb20] ;  /* 0x00016400ff0a87ac */ /* 0x000ee20008000800 */
[----:B--2---:R-:W-:Y:S02]  /*5d50*/  UIMAD.WIDE.U32 UR8, UR38, UR12, URZ ;  /* 0x0000000c260872a5 */ /* 0x004fe4000f8e00ff */
[----:B------:R-:W-:Y:S02]  /*5d60*/  UIMAD.WIDE.U32 UR6, UR37, UR15, URZ ;  /* 0x0000000f250672a5 */ /* 0x000fe4000f8e00ff */
[----:B------:R-:W-:Y:S03]  /*5d70*/  @!UP0 UISETP.NE.AND UP1, UPT, UR14, 0x1, UPT ;  /* 0x000000010e00888c */ /* 0x000fe6000bf25270 */
[----:B------:R-:W-:Y:S01]  /*5d80*/  @!UP0 UMOV UR4, UR9 ;  /* 0x0000000900048c82 */ /* 0x000fe20008000000 */
[----:B----4-:R-:W-:Y:S02]  /*5d90*/  @!UP0 UISETP.NE.AND UP2, UPT, UR5, 0x1, UPT ;  /* 0x000000010500888c */ /* 0x010fe4000bf45270 */
[----:B------:R-:W-:Y:S01]  /*5da0*/  @!UP0 USHF.R.U32.HI UR4, URZ, UR13, UR4 ;  /* 0x0000000dff048299 */ /* 0x000fe20008011604 */
[----:B------:R-:W-:Y:S02]  /*5db0*/  @!UP0 UMOV UR6, UR7 ;  /* 0x0000000700068c82 */ /* 0x000fe40008000000 */
[----:B---3--:R-:W-:Y:S02]  /*5dc0*/  @!UP0 USHF.R.U32.HI UR6, URZ, UR10, UR6 ;  /* 0x0000000aff068299 */ /* 0x008fe40008011606 */
[----:B------:R-:W-:Y:S02]  /*5dd0*/  @!UP0 USEL UR7, UR38, UR4, !UP2 ;  /* 0x0000000426078287 */ /* 0x000fe4000d000000 */
[----:B------:R-:W-:Y:S04]  /*5de0*/  @!UP0 USEL UR6, UR37, UR6, !UP1 ;  /* 0x0000000625068287 */ /* 0x000fe8000c800000 */
[----:B------:R-:W-:Y:S02]  /*5df0*/  @!UP0 UIADD3 UR4, UPT, UPT, -UR7, UR6, URZ ;  /* 0x0000000607048290 */ /* 0x000fe4000fffe1ff */
[----:B------:R-:W-:Y:S02]  /*5e00*/  @!UP0 UIADD3 UR6, UPT, UPT, UR7, -UR6, URZ ;  /* 0x8000000607068290 */ /* 0x000fe4000fffe0ff */
[----:B------:R-:W-:Y:S02]  /*5e10*/  @!UP0 UIMAD UR38, UR4, UR5, UR38 ;  /* 0x00000005042682a4 */ /* 0x000fe4000f8e0226 */
[----:B------:R-:W-:Y:S02]  /*5e20*/  @!UP0 UIMAD UR37, UR6, UR14, UR37 ;  /* 0x0000000e062582a4 */ /* 0x000fe4000f8e0225 */
[----:B------:R-:W-:Y:S09]  /*5e30*/  ULOP3.LUT UP0, URZ, UR56, 0x1b0, URZ, 0xc0, !UPT ;  /* 0x000001b038ff7892 */ /* 0x000ff2000f80c0ff */
[----:B------:R-:W-:Y:S05]  /*5e40*/  BRA.U !UP0, `(.L_x_104) ;  /* 0x0000000108407547 */ /* 0x000fea000b800000 */
[----:B------:R-:W2:Y:S01]  /*5e50*/  LDCU.64 UR8, c[0x4][0x80] ;  /* 0x01001000ff0877ac */ /* 0x000ea20008000a00 */
[----:B------:R-:W-:Y:S01]  /*5e60*/  MOV R3, 0x0 ;  /* 0x0000000000037802 */ /* 0x000fe20000000f00 */
[----:B------:R-:W-:Y:S02]  /*5e70*/  HFMA2 R12, -RZ, RZ, 0, 5.9604644775390625e-08 ;  /* 0x00000001ff0c7431 */ /* 0x000fe400000001ff */
[----:B------:R-:W-:Y:S02]  /*5e80*/  IMAD.MOV.U32 R8, RZ, RZ, 0x70 ;  /* 0x00000070ff087424 */ /* 0x000fe400078e00ff */
[----:B------:R-:W-:Y:S01]  /*5e90*/  IMAD.MOV.U32 R13, RZ, RZ, RZ ;  /* 0x000000ffff0d7224 */ /* 0x000fe200078e00ff */
[----:B------:R-:W3:Y:S01]  /*5ea0*/  LDCU.64 UR6, c[0x4][0x88] ;  /* 0x01001100ff0677ac */ /* 0x000ee20008000a00 */
[----:B------:R-:W4:Y:S01]  /*5eb0*/  LDC.64 R2, c[0x4][R3] ;  /* 0x0100000003027b82 */ /* 0x000f220000000a00 */
[----:B------:R-:W1:Y:S01]  /*5ec0*/  LDCU.64 UR4, c[0x4][0x8] ;  /* 0x01000100ff0477ac */ /* 0x000e620008000a00 */
[----:B--2---:R-:W-:Y:S01]  /*5ed0*/  MOV R5, UR9 ;  /* 0x0000000900057c02 */ /* 0x004fe20008000f00 */
[----:B------:R-:W-:Y:S01]  /*5ee0*/  IMAD.U32 R4, RZ, RZ, UR8 ;  /* 0x00000008ff047e24 */ /* 0x000fe2000f8e00ff */
[----:B---3--:R-:W-:Y:S01]  /*5ef0*/  MOV R7, UR7 ;  /* 0x0000000700077c02 */ /* 0x008fe20008000f00 */
[----:B------:R-:W-:Y:S01]  /*5f00*/  IMAD.U32 R6, RZ, RZ, UR6 ;  /* 0x00000006ff067e24 */ /* 0x000fe2000f8e00ff */
[----:B-1----:R-:W-:Y:S01]  /*5f10*/  MOV R11, UR5 ;  /* 0x00000005000b7c02 */ /* 0x002fe20008000f00 */
[----:B------:R-:W-:Y:S02]  /*5f20*/  IMAD.U32 R10, RZ, RZ, UR4 ;  /* 0x00000004ff0a7e24 */ /* 0x000fe4000f8e00ff */
[----:B------:R-:W-:Y:S07]  /*5f30*/  LEPC R20, `(.L_x_104) ;  /* 0x000000001014794e */ /* 0x000fee0000000000 */
[----:B----45:R-:W-:Y:S05]  /*5f40*/  CALL.ABS.NOINC R2 ;  /* 0x0000000002007343 */ /* 0x030fea0003c00000 */
.L_x_104:
[----:B------:R-:W-:Y:S01]  /*5f50*/  LOP3.LUT P0, RZ, R154, 0x1b0, RZ, 0xc0, !PT ;  /* 0x000001b09aff7812 */ /* 0x000fe2000780c0ff */
[----:B------:R-:W-:Y:S11]  /*5f60*/  BSSY.RECONVERGENT B6, `(.L_x_105) ;  /* 0x0000013000067945 */ /* 0x000ff60003800200 */
[----:B------:R-:W-:Y:S01]  /*5f70*/  @!UPT UIADD3 URZ, UPT, UPT, URZ, URZ, URZ ;  /* 0x000000fffffff290 */ /* 0x000fe2000fffe0ff */
[----:B------:R-:W-:Y:S05]  /*5f80*/  @!P0 BRA `(.L_x_106) ;  /* 0x0000000000408947 */ /* 0x000fea0003800000 */
        /* <DEDUP_REMOVED lines=16> */
.L_x_106:
[----:B------:R-:W-:Y:S05]  /*6090*/  BSYNC.RECONVERGENT B6 ;  /* 0x0000000000067941 */ /* 0x000fea0003800200 */
.L_x_105:
[----:B------:R-:W-:Y:S01]  /*60a0*/  ISETP.NE.U32.AND P3, PT, R140, RZ, PT ;  /* 0x000000ff8c00720c */ /* 0x000fe20003f65070 */
[----:B------:R-:W-:Y:S01]  /*60b0*/  UISETP.NE.AND UP1, UPT, UR61, URZ, UPT ;  /* 0x000000ff3d00728c */ /* 0x000fe2000bf25270 */
[----:B------:R-:W-:Y:S02]  /*60c0*/  ISETP.NE.U32.AND P4, PT, R136, RZ, PT ;  /* 0x000000ff8800720c */ /* 0x000fe40003f85070 */
[----:B------:R-:W-:Y:S02]  /*60d0*/  ISETP.NE.AND.EX P3, PT, R141, RZ, PT, P3 ;  /* 0x000000ff8d00720c */ /* 0x000fe40003f65330 */
[----:B------:R-:W-:Y:S02]  /*60e0*/  PLOP3.LUT P1, PT, PT, PT, PT, 0x8, 0x80 ;  /* 0x000000000080781c */ /* 0x000fe40003f2e170 */
[----:B------:R-:W-:Y:S02]  /*60f0*/  PLOP3.LUT P0, PT, PT, PT, UP1, 0x80, 0x8 ;  /* 0x000000000008781c */ /* 0x000fe40003f0f018 */
[----:B------:R-:W-:Y:S02]  /*6100*/  ISETP.NE.AND.EX P4, PT, R137, RZ, PT, P4 ;  /* 0x000000ff8900720c */ /* 0x000fe40003f85340 */
[----:B------:R-:W2:Y:S09]  /*6110*/  @UP1 LDCU.64 UR4, c[0x0][0x888] ;  /* 0x00011100ff0417ac */ /* 0x000eb20008000a00 */
[----:B------:R-:W-:Y:S01]  /*6120*/  @P0 PLOP3.LUT P1, PT, P3, PT, PT, 0x80, 0x8 ;  /* 0x000000000008081c */ /* 0x000fe20001f2f070 */
[----:B--2---:R-:W-:Y:S04]  /*6130*/  @UP1 UISETP.NE.U32.AND UP0, UPT, UR4, URZ, UPT ;  /* 0x000000ff0400128c */ /* 0x004fe8000bf05070 */
[----:B------:R-:W-:Y:S04]  /*6140*/  @UP1 UISETP.NE.AND.EX UP0, UPT, UR5, URZ, UPT, UP0 ;  /* 0x000000ff0500128c */ /* 0x000fe8000bf05300 */
[----:B------:R-:W-:Y:S01]  /*6150*/  @UP1 USEL UR4, URZ, 0xffffffff, UP0 ;  /* 0xffffffffff041887 */ /* 0x000fe20008000000 */
[----:B------:R-:W-:Y:S11]  /*6160*/  @!P3 BRA `(.L_x_107) ;  /* 0x000000000030b947 */ /* 0x000ff60003800000 */
[----:B------:R-:W-:Y:S01]  /*6170*/  ISETP.NE.U32.AND P2, PT, R138, RZ, PT ;  /* 0x000000ff8a00720c */ /* 0x000fe20003f45070 */
[----:B------:R-:W2:Y:S01]  /*6180*/  LDCU.64 UR6, c[0x0][0x358] ;  /* 0x00006b00ff0677ac */ /* 0x000ea20008000a00 */
[----:B------:R-:W-:Y:S02]  /*6190*/  IMAD.MOV.U32 R147, RZ, RZ, 0x1 ;  /* 0x00000001ff937424 */ /* 0x000fe400078e00ff */
[----:B------:R-:W-:Y:S11]  /*61a0*/  ISETP.NE.AND.EX P2, PT, R139, RZ, PT, P2 ;  /* 0x000000ff8b00720c */ /* 0x000ff60003f45320 */
[----:B------:R-:W-:Y:S02]  /*61b0*/  @!UPT UIADD3 URZ, UPT, UPT, URZ, URZ, URZ ;  /* 0x000000fffffff290 */ /* 0x000fe4000fffe0ff */
[----:B------:R-:W3:Y:S01]  /*61c0*/  @P2 LDC.64 R2, c[0x0][0x888] ;  /* 0x00022200ff022b82 */ /* 0x000ee20000000a00 */
[----:B-1----:R-:W-:Y:S04]  /*61d0*/  @P2 IMAD R0, R140, UR36, RZ ;  /* 0x000000248c002c24 */ /* 0x002fe8000f8e02ff */
[----:B---3--:R-:W-:Y:S04]  /*61e0*/  @P2 IMAD.WIDE R2, R0, 0x4, R2 ;  /* 0x0000000400022825 */ /* 0x008fe800078e0202 */
[----:B------:R-:W-:Y:S01]  /*61f0*/  HFMA2 R0, -RZ, RZ, 0, 5.9604644775390625e-08 ;  /* 0x00000001ff007431 */ /* 0x000fe200000001ff */
[----:B--2--5:R2:W5:Y:S04]  /*6200*/  @P2 LDG.E R72, desc[UR6][R2.64] ;  /* 0x0000000602482981 */ /* 0x024568000c1e1900 */
[----:B------:R-:W-:Y:S01]  /*6210*/  @!P2 PRMT R147, R0, 0x7610, R147 ;  /* 0x000076100093a816 */ /* 0x000fe20000000093 */
[----:B--2---:R-:W3:Y:S06]  /*6220*/  @!P2 LDC R72, c[0x0][0x880] ;  /* 0x00022000ff48ab82 */ /* 0x004eec0000000800 */
.L_x_107:
[----:B------:R-:W-:Y:S05]  /*6230*/  @!P4 BRA `(.L_x_108) ;  /* 0x000000000024c947 */ /* 0x000fea0003800000 */
[----:B------:R-:W-:Y:S01]  /*6240*/  ISETP.NE.U32.AND P2, PT, R134, RZ, PT ;  /* 0x000000ff8600720c */ /* 0x000fe20003f45070 */
[----:B------:R-:W2:Y:S03]  /*6250*/  LDCU.64 UR6, c[0x0][0x358] ;  /* 0x00006b00ff0677ac */ /* 0x000ea60008000a00 */
[----:B------:R-:W-:Y:S11]  /*6260*/  ISETP.NE.AND.EX P2, PT, R135, RZ, PT, P2 ;  /* 0x000000ff8700720c */ /* 0x000ff60003f45320 */
[----:B------:R-:W-:Y:S02]  /*6270*/  @!UPT UIADD3 URZ, UPT, UPT, URZ, URZ, URZ ;  /* 0x000000fffffff290 */ /* 0x000fe4000fffe0ff */
[----:B------:R-:W4:Y:S01]  /*6280*/  @P2 LDC.64 R2, c[0x0][0x8a8] ;  /* 0x00022a00ff022b82 */ /* 0x000f220000000a00 */
[----:B-1----:R-:W-:Y:S04]  /*6290*/  @P2 IMAD R0, R136, UR36, RZ ;  /* 0x0000002488002c24 */ /* 0x002fe8000f8e02ff */
[----:B----4-:R-:W-:Y:S05]  /*62a0*/  @P2 IMAD.WIDE R2, R0, 0x4, R2 ;  /* 0x0000000400022825 */ /* 0x010fea00078e0202 */
[----:B--2--5:R2:W5:Y:S02]  /*62b0*/  @P2 LDG.E R70, desc[UR6][R2.64] ;  /* 0x0000000602462981 */ /* 0x024564000c1e1900 */
[----:B--2---:R-:W4:Y:S02]  /*62c0*/  @!P2 LDC R70, c[0x0][0x8a0] ;  /* 0x00022800ff46ab82 */ /* 0x004f240000000800 */
.L_x_108:
[----:B---3-5:R-:W-:Y:S01]  /*62d0*/  @P0 ISETP.NE.AND P4, PT, R72, RZ, PT ;  /* 0x000000ff4800020c */ /* 0x028fe20003f85270 */
[----:B-1----:R-:W-:Y:S01]  /*62e0*/  IMAD.U32 R0, RZ, RZ, UR4 ;  /* 0x00000004ff007e24 */ /* 0x002fe2000f8e00ff */
[----:B------:R-:W-:Y:S01]  /*62f0*/  @P0 LOP3.LUT P2, RZ, R147, 0xff, RZ, 0xc0, !PT ;  /* 0x000000ff93ff0812 */ /* 0x000fe2000784c0ff */
[----:B------:R-:W-:Y:S01]  /*6300*/  BSSY B1, `(.L_x_109) ;  /* 0x000003d000017945 */ /* 0x000fe20003800000 */
[----:B------:R-:W-:Y:S02]  /*6310*/  @P0 SEL R2, RZ, 0xffffffff, P4 ;  /* 0xffffffffff020807 */ /* 0x000fe40002000000 */
[----:B------:R-:W-:Y:S02]  /*6320*/  CS2R R90, SRZ ;  /* 0x00000000005a7805 */ /* 0x000fe4000001ff00 */
[----:B------:R-:W-:Y:S02]  /*6330*/  LEA R149, R68, UR44, 0x3 ;  /* 0x0000002c44957c11 */ /* 0x000fe4000f8e18ff */
[----:B------:R-:W-:Y:S02]  /*6340*/  CS2R R88, SRZ ;  /* 0x0000000000587805 */ /* 0x000fe4000001ff00 */
[----:B------:R-:W-:Y:S02]  /*6350*/  @P1 SEL R2, R0, R2, !P2 ;  /* 0x0000000200021207 */ /* 0x000fe40005000000 */
[----:B------:R-:W-:Y:S02]  /*6360*/  CS2R R86, SRZ ;  /* 0x0000000000567805 */ /* 0x000fe4000001ff00 */
[----:B------:R-:W-:Y:S02]  /*6370*/  SHF.L.U32 R4, R153, 0x1f, RZ ;  /* 0x0000001f99047819 */ /* 0x000fe400000006ff */
[----:B------:R-:W-:Y:S02]  /*6380*/  CS2R R84, SRZ ;  /* 0x0000000000547805 */ /* 0x000fe4000001ff00 */
[----:B------:R-:W-:Y:S02]  /*6390*/  @P0 LOP3.LUT R2, R2, 0x1, RZ, 0xc0, !PT ;  /* 0x0000000102020812 */ /* 0x000fe400078ec0ff */
[----:B------:R-:W-:Y:S02]  /*63a0*/  CS2R R82, SRZ ;  /* 0x0000000000527805 */ /* 0x000fe4000001ff00 */
[----:B------:R-:W-:Y:S02]  /*63b0*/  PLOP3.LUT P5, PT, PT, PT, PT, 0x8, 0x80 ;  /* 0x000000000080781c */ /* 0x000fe40003fae170 */
[----:B------:R-:W-:Y:S02]  /*63c0*/  CS2R R80, SRZ ;  /* 0x0000000000507805 */ /* 0x000fe4000001ff00 */
[----:B------:R-:W-:Y:S01]  /*63d0*/  ISETP.NE.U32.OR P1, PT, R2, 0x1, !P0 ;  /* 0x000000010200780c */ /* 0x000fe20004725470 */
[----:B------:R-:W-:Y:S01]  /*63e0*/  IMAD R2, R68, 0x40, R69 ;  /* 0x0000004044027824 */ /* 0x000fe200078e0245 */
[----:B------:R-:W-:Y:S02]  /*63f0*/  CS2R R18, SRZ ;  /* 0x0000000000127805 */ /* 0x000fe4000001ff00 */
[----:B------:R-:W-:Y:S09]  /*6400*/  CS2R R16, SRZ ;  /* 0x0000000000107805 */ /* 0x000ff2000001ff00 */
[----:B------:R-:W-:Y:S04]  /*6410*/  @P1 SHF.L.U32 R0, R151, 0x1f, RZ ;  /* 0x0000001f97001819 */ /* 0x000fe800000006ff */
[----:B------:R-:W1:Y:S01]  /*6420*/  @P1 SYNCS.PHASECHK.TRANS64.TRYWAIT P0, [UR44+0xa0], R0 ;  /* 0x0000a000ff0015a7 */ /* 0x000e62000800112c */
[----:B------:R2:W3:Y:S01]  /*6430*/  SYNCS.PHASECHK.TRANS64.TRYWAIT P4, [R149+URZ+0xe0], R4 ;  /* 0x0000e004950075a7 */ /* 0x0004e200080811ff */
[----:B-1----:R-:W-:Y:S01]  /*6440*/  @P1 PLOP3.LUT P5, PT, P0, PT, PT, 0x8, 0x80 ;  /* 0x000000000080181c */ /* 0x002fe200007ae170 */
[----:B------:R-:W-:Y:S01]  /*6450*/  @!UPT UIADD3 URZ, UPT, UPT, URZ, URZ, URZ ;  /* 0x000000fffffff290 */ /* 0x000fe2000fffe0ff */
[----:B--23--:R-:W-:Y:S11]  /*6460*/  @!P1 BRA `(.L_x_110) ;  /* 0x0000000000989947 */ /* 0x00cff60003800000 */
[----:B------:R-:W-:Y:S01]  /*6470*/  ISETP.NE.U32.AND P0, PT, RZ, UR58, PT ;  /* 0x0000003aff007c0c */ /* 0x000fe2000bf05070 */
[----:B------:R-:W-:Y:S01]  /*6480*/  BSSY B0, `(.L_x_111) ;  /* 0x0000016000007945 */ /* 0x000fe20003800000 */
[----:B------:R-:W-:Y:S02]  /*6490*/  ISETP.NE.AND P2, PT, R72, RZ, PT ;  /* 0x000000ff4800720c */ /* 0x000fe40003f45270 */
[----:B------:R-:W-:Y:S02]  /*64a0*/  CS2R R18, SRZ ;  /* 0x0000000000127805 */ /* 0x000fe4000001ff00 */
[----:B------:R-:W-:Y:S02]  /*64b0*/  ISETP.NE.AND.EX P0, PT, RZ, UR59, PT, P0 ;  /* 0x0000003bff007c0c */ /* 0x000fe4000bf05300 */
[----:B------:R-:W-:Y:S02]  /*64c0*/  CS2R R16, SRZ ;  /* 0x0000000000107805 */ /* 0x000fe4000001ff00 */
[----:B------:R-:W-:Y:S02]  /*64d0*/  LOP3.LUT P1, RZ, R147, 0xff, RZ, 0xc0, !PT ;  /* 0x000000ff93ff7812 */ /* 0x000fe4000782c0ff */
[----:B------:R-:W-:Y:S02]  /*64e0*/  CS2R R82, SRZ ;  /* 0x0000000000527805 */ /* 0x000fe4000001ff00 */
[----:B------:R-:W-:Y:S02]  /*64f0*/  SEL R0, RZ, 0xffffffff, P2 ;  /* 0xffffffffff007807 */ /* 0x000fe40001000000 */
[----:B------:R-:W-:Y:S02]  /*6500*/  CS2R R80, SRZ ;  /* 0x0000000000507805 */ /* 0x000fe4000001ff00 */
[----:B------:R-:W-:Y:S02]  /*6510*/  SEL R3, RZ, 0xffffffff, P0 ;  /* 0xffffffffff037807 */ /* 0x000fe40000000000 */
[----:B------:R-:W-:Y:S02]  /*6520*/  CS2R R86, SRZ ;  /* 0x0000000000567805 */ /* 0x000fe4000001ff00 */
[----:B------:R-:W-:Y:S02]  /*6530*/  CS2R R84, SRZ ;  /* 0x0000000000547805 */ /* 0x000fe4000001ff00 */
[----:B------:R-:W-:Y:S02]  /*6540*/  CS2R R90, SRZ ;  /* 0x00000000005a7805 */ /* 0x000fe4000001ff00 */
[----:B------:R-:W-:Y:S02]  /*6550*/  @P3 SEL R0, R3, R0, !P1 ;  /* 0x0000000003003207 */ /* 0x000fe40004800000 */
[----:B------:R-:W-:Y:S02]  /*6560*/  CS2R R88, SRZ ;  /* 0x0000000000587805 */ /* 0x000fe4000001ff00 */
[----:B------:R-:W-:Y:S04]  /*6570*/  LOP3.LUT R0, R0, 0x1, RZ, 0xc0, !PT ;  /* 0x0000000100007812 */ /* 0x000fe800078ec0ff */
[----:B------:R-:W-:Y:S01]  /*6580*/  ISETP.NE.U32.AND P0, PT, R0, 0x1, PT ;  /* 0x000000010000780c */ /* 0x000fe20003f05070 */
[----:B------:R-:W-:Y:S01]  /*6590*/  @!UPT UIADD3 URZ, UPT, UPT, URZ, URZ, URZ ;  /* 0x000000fffffff290 */ /* 0x000fe2000fffe0ff */
[----:B------:R-:W-:Y:S11]  /*65a0*/  @!P5 BRA `(.L_x_112) ;  /* 0x00000000000cd947 */ /* 0x000ff60003800000 */
[----:B------:R-:W-:Y:S04]  /*65b0*/  SHF.L.U32 R3, R151, 0x1f, RZ ;  /* 0x0000001f97037819 */ /* 0x000fe800000006ff */
[----:B------:R-:W1:Y:S02]  /*65c0*/  SYNCS.PHASECHK.TRANS64.TRYWAIT P1, [UR44+0xa0], R3 ;  /* 0x0000a003ff0075a7 */ /* 0x000e64000802112c */
[----:B-1----:R-:W-:Y:S05]  /*65d0*/  @!P1 BRA `(.L_x_113) ;  /* 0x0000002000789947 */ /* 0x002fea0003800000 */
.L_x_112:
[----:B------:R-:W-:Y:S05]  /*65e0*/  BSYNC B0 ;  /* 0x0000000000007941 */ /* 0x000fea0003800000 */
.L_x_111:
[----:B------:R2:W3:Y:S01]  /*65f0*/  @P0 LDS.128 R16, [R146+UR44+0x200] ;  /* 0x0002002c92100984 */ /* 0x0004e20008000c00 */
[----:B------:R-:W-:Y:S01]  /*6600*/  UIADD3 UR4, UPT, UPT, UR44, 0xa8, URZ ;  /* 0x000000a82c047890 */ /* 0x000fe2000fffe0ff */
[----:B------:R-:W-:Y:S02]  /*6610*/  LOP3.LUT R151, R151, 0x1, RZ, 0x3c, !PT ;  /* 0x0000000197977812 */ /* 0x000fe400078e3cff */
[----:B------:R2:W1:Y:S01]  /*6620*/  @P0 LDS.128 R80, [R145+0x200] ;  /* 0x0002000091500984 */ /* 0x0004620000000c00 */
[----:B------:R-:W-:Y:S03]  /*6630*/  UPRMT UR4, UR55, 0x654, UR4 ;  /* 0x0000065437047896 */ /* 0x000fe60008000004 */
[----:B------:R2:W1:Y:S04]  /*6640*/  @P0 LDS.128 R84, [R144+0x200] ;  /* 0x0002000090540984 */ /* 0x0004680000000c00 */
[----:B------:R2:W1:Y:S01]  /*6650*/  @P0 LDS.128 R88, [R143+0x200] ;  /* 0x000200008f580984 */ /* 0x0004620000000c00 */
[----:B------:R-:W-:Y:S01]  /*6660*/  @!PT LDS RZ, [RZ] ;  /* 0x00000000fffff984 */ /* 0x000fe20000000800 */
[----:B------:R-:W-:Y:S01]  /*6670*/  @!PT LDS RZ, [RZ] ;  /* 0x00000000fffff984 */ /* 0x000fe20000000800 */
[----:B------:R-:W-:Y:S01]  /*6680*/  @!PT LDS RZ, [RZ] ;  /* 0x00000000fffff984 */ /* 0x000fe20000000800 */
[----:B------:R-:W-:Y:S01]  /*6690*/  @!PT LDS RZ, [RZ] ;  /* 0x00000000fffff984 */ /* 0x000fe20000000800 */
[----:B------:R5:W-:Y:S06]  /*66a0*/  MEMBAR.ALL.CTA ;  /* 0x0000000000007992 */ /* 0x000bec0000008000 */
[----:B-----5:R-:W5:Y:S02]  /*66b0*/  FENCE.VIEW.ASYNC.S ;  /* 0x00000000000073c6 */ /* 0x020f640000000000 */
[----:B-----5:R-:W-:Y:S01]  /*66c0*/  SYNCS.ARRIVE.TRANS64.RED.A1T0 RZ, [UR4], RZ ;  /* 0x000000ffffff79a7 */ /* 0x020fe20008100404 */
.L_x_110:
[----:B------:R-:W-:Y:S05]  /*66d0*/  BSYNC B1 ;  /* 0x0000000000017941 */ /* 0x000fea0003800000 */
.L_x_109:
[----:B-1----:R-:W-:Y:S04]  /*66e0*/  SHF.R.U32.HI R0, RZ, 0x15, R2 ;  /* 0x00000015ff007819 */ /* 0x002fe80000011602 */
[----:B------:R-:W-:Y:S01]  /*66f0*/  LOP3.LUT P0, RZ, R0, 0x3, R148, 0x48, !PT ;  /* 0x0000000300ff7812 */ /* 0x000fe20007804894 */
[----:B------:R-:W-:Y:S01]  /*6700*/  @!UPT UIADD3 URZ, UPT, UPT, URZ, URZ, URZ ;  /* 0x000000fffffff290 */ /* 0x000fe2000fffe0ff */
[----:B------:R-:W-:Y:S11]  /*6710*/  @P4 BRA `(.L_x_114) ;  /* 0x0000000000084947 */ /* 0x000ff60003800000 */
[----:B------:R-:W1:Y:S02]  /*6720*/  SYNCS.PHASECHK.TRANS64.TRYWAIT P1, [R149+URZ+0xe0], R4 ;  /* 0x0000e004950075a7 */ /* 0x000e6400080211ff */
[----:B-1----:R-:W-:Y:S05]  /*6730*/  @!P1 BRA `(.L_x_115) ;  /* 0x0000002000389947 */ /* 0x002fea0003800000 */
.L_x_114:
[----:B------:R-:W-:Y:S05]  /*6740*/  @!P0 BRA `(.L_x_116) ;  /* 0x0000000000408947 */ /* 0x000fea0003800000 */
[----:B------:R-:W1:Y:S01]  /*6750*/  LDCU.64 UR8, c[0x4][0x70] ;  /* 0x01000e00ff0877ac */ /* 0x000e620008000a00 */
[----:B------:R-:W-:Y:S01]  /*6760*/  MOV R15, 0x0 ;  /* 0x00000000000f7802 */ /* 0x000fe20000000f00 */
[----:B------:R-:W-:Y:S02]  /*6770*/  HFMA2 R12, -RZ, RZ, 0, 5.9604644775390625e-08 ;  /* 0x00000001ff0c7431 */ /* 0x000fe400000001ff */
[----:B------:R-:W-:Y:S02]  /*6780*/  IMAD.MOV.U32 R8, RZ, RZ, 0x192 ;  /* 0x00000192ff087424 */ /* 0x000fe400078e00ff */
[----:B------:R-:W-:Y:S01]  /*6790*/  IMAD.MOV.U32 R13, RZ, RZ, RZ ;  /* 0x000000ffff0d7224 */ /* 0x000fe200078e00ff */
[----:B------:R-:W5:Y:S01]  /*67a0*/  LDCU.64 UR6, c[0x4][0x78] ;  /* 0x01000f00ff0677ac */ /* 0x000f620008000a00 */
[----:B------:R-:W2:Y:S01]  /*67b0*/  LDC.64 R14, c[0x4][R15] ;  /* 0x010000000f0e7b82 */ /* 0x000ea20000000a00 */
[----:B------:R-:W3:Y:S01]  /*67c0*/  LDCU.64 UR4, c[0x4][0x10] ;  /* 0x01000200ff0477ac */ /* 0x000ee20008000a00 */
[----:B-1----:R-:W-:Y:S01]  /*67d0*/  MOV R5, UR9 ;  /* 0x0000000900057c02 */ /* 0x002fe20008000f00 */
[----:B------:R-:W-:Y:S01]  /*67e0*/  IMAD.U32 R4, RZ, RZ, UR8 ;  /* 0x00000008ff047e24 */ /* 0x000fe2000f8e00ff */
[----:B-----5:R-:W-:Y:S01]  /*67f0*/  MOV R7, UR7 ;  /* 0x0000000700077c02 */ /* 0x020fe20008000f00 */
[----:B------:R-:W-:Y:S01]  /*6800*/  IMAD.U32 R6, RZ, RZ, UR6 ;  /* 0x00000006ff067e24 */ /* 0x000fe2000f8e00ff */
[----:B---3--:R-:W-:Y:S01]  /*6810*/  MOV R11, UR5 ;  /* 0x00000005000b7c02 */ /* 0x008fe20008000f00 */
[----:B------:R-:W-:Y:S02]  /*6820*/  IMAD.U32 R10, RZ, RZ, UR4 ;  /* 0x00000004ff0a7e24 */ /* 0x000fe4000f8e00ff */
[----:B------:R-:W-:Y:S07]  /*6830*/  LEPC R20, `(.L_x_116) ;  /* 0x000000001014794e */ /* 0x000fee0000000000 */
[----:B--2-4-:R-:W-:Y:S05]  /*6840*/  CALL.ABS.NOINC R14 ;  /* 0x000000000e007343 */ /* 0x014fea0003c00000 */
.L_x_116:
[----:B------:R-:W-:Y:S01]  /*6850*/  LOP3.LUT P0, RZ, R142, 0x60, RZ, 0xc0, !PT ;  /* 0x000000608eff7812 */ /* 0x000fe2000780c0ff */
[----:B------:R-:W-:Y:S05]  /*6860*/  WARPSYNC.ALL ;  /* 0x0000000000007948 */ /* 0x000fea0003800000 */
[----:B------:R-:W-:Y:S01]  /*6870*/  R2UR UR4, R2 ;  /* 0x00000000020472ca */ /* 0x000fe200000e0000 */
[----:B---3--:R-:W-:Y:S01]  /*6880*/  IMAD.U32 R129, R18, 0x10000, RZ ;  /* 0x0001000012817824 */ /* 0x008fe200078e00ff */
[----:B------:R-:W-:Y:S01]  /*6890*/  PRMT R71, R16, 0x8880, RZ ;  /* 0x0000888010477816 */ /* 0x000fe200000000ff */
[----:B------:R-:W-:Y:S01]  /*68a0*/  IMAD.SHL.U32 R92, R90, 0x100, RZ ;  /* 0x000001005a5c7824 */ /* 0x000fe200078e00ff */
[C---:B------:R-:W-:Y:S01]  /*68b0*/  SHF.L.U32 R73, R16.reuse, 0x10, RZ ;  /* 0x0000001010497819 */ /* 0x040fe200000006ff */
[----:B------:R-:W-:Y:S01]  /*68c0*/  IMAD.U32 R114, R83, 0x10000, RZ ;  /* 0x0001000053727824 */ /* 0x000fe200078e00ff */
[----:B------:R-:W-:Y:S01]  /*68d0*/  SHF.L.U32 R74, R16, 0x8, RZ ;  /* 0x00000008104a7819 */ /* 0x000fe200000006ff */
[----:B------:R-:W-:Y:S01]  /*68e0*/  IMAD.U32 R103, R88, 0x10000, RZ ;  /* 0x0001000058677824 */ /* 0x000fe200078e00ff */
[----:B------:R-:W-:Y:S01]  /*68f0*/  SHF.R.S32.HI R75, RZ, 0x18, R16 ;  /* 0x00000018ff4b7819 */ /* 0x000fe20000011410 */
[----:B------:R-:W-:Y:S01]  /*6900*/  IMAD.SHL.U32 R122, R80, 0x100, RZ ;  /* 0x00000100507a7824 */ /* 0x000fe200078e00ff */
[----:B------:R-:W-:Y:S01]  /*6910*/  PRMT R133, R17, 0x8880, RZ ;  /* 0x0000888011857816 */ /* 0x000fe200000000ff */
[----:B------:R-:W-:Y:S01]  /*6920*/  IMAD.SHL.U32 R107, R85, 0x100, RZ ;  /* 0x00000100556b7824 */ /* 0x000fe200078e00ff */
[C---:B------:R-:W-:Y:S01]  /*6930*/  SHF.L.U32 R132, R17.reuse, 0x10, RZ ;  /* 0x0000001011847819 */ /* 0x040fe200000006ff */
[----:B------:R-:W-:Y:S01]  /*6940*/  BSSY.RECONVERGENT B0, `(.L_x_117) ;  /* 0x0000122000007945 */ /* 0x000fe20003800200 */
[----:B------:R-:W-:Y:S02]  /*6950*/  SHF.L.U32 R131, R17, 0x8, RZ ;  /* 0x0000000811837819 */ /* 0x000fe400000006ff */
[----:B------:R-:W-:Y:S02]  /*6960*/  SHF.R.S32.HI R76, RZ, 0x18, R17 ;  /* 0x00000018ff4c7819 */ /* 0x000fe40000011411 */
[C---:B------:R-:W-:Y:S02]  /*6970*/  PRMT R130, R18.reuse, 0x8880, RZ ;  /* 0x0000888012827816 */ /* 0x040fe400000000ff */
[----:B------:R-:W-:Y:S02]  /*6980*/  SHF.L.U32 R128, R18, 0x8, RZ ;  /* 0x0000000812807819 */ /* 0x000fe400000006ff */
[----:B------:R-:W-:Y:S02]  /*6990*/  SHF.R.S32.HI R77, RZ, 0x18, R18 ;  /* 0x00000018ff4d7819 */ /* 0x000fe40000011412 */
[C---:B------:R-:W-:Y:S02]  /*69a0*/  PRMT R127, R19.reuse, 0x8880, RZ ;  /* 0x00008880137f7816 */ /* 0x040fe400000000ff */
[C---:B------:R-:W-:Y:S02]  /*69b0*/  SHF.L.U32 R126, R19.reuse, 0x10, RZ ;  /* 0x00000010137e7819 */ /* 0x040fe400000006ff */
[----:B------:R-:W-:Y:S02]  /*69c0*/  SHF.L.U32 R125, R19, 0x8, RZ ;  /* 0x00000008137d7819 */ /* 0x000fe400000006ff */
[----:B------:R-:W-:Y:S02]  /*69d0*/  SHF.R.S32.HI R78, RZ, 0x18, R19 ;  /* 0x00000018ff4e7819 */ /* 0x000fe40000011413 */
[----:B------:R-:W1:Y:S01]  /*69e0*/  LDTM.x64 R4, tmem[UR4] ;  /* 0x00000004000479ee */ /* 0x000e620008340000 */
[----:B------:R-:W-:Y:S01]  /*69f0*/  NOP ;  /* 0x0000000000007918 */ /* 0x000fe20000000000 */
[----:B------:R-:W-:Y:S02]  /*6a00*/  IADD3 R149, PT, PT, R149, 0x100, RZ ;  /* 0x0000010095957810 */ /* 0x000fe40007ffe0ff */
[----:B------:R-:W-:Y:S02]  /*6a10*/  SHF.R.S32.HI R73, RZ, 0x18, R73 ;  /* 0x00000018ff497819 */ /* 0x000fe40000011449 */
[----:B------:R-:W-:Y:S02]  /*6a20*/  LOP3.LUT R149, R149, 0xfefffff8, RZ, 0xc0, !PT ;  /* 0xfefffff895957812 */ /* 0x000fe400078ec0ff */
[C---:B------:R-:W-:Y:S02]  /*6a30*/  PRMT R94, R90.reuse, 0x8880, RZ ;  /* 0x000088805a5e7816 */ /* 0x040fe400000000ff */
[----:B-1----:R1:W-:Y:S01]  /*6a40*/  SYNCS.ARRIVE.TRANS64.RED.A1T0 RZ, [R149+URZ], RZ ;  /* 0x000000ff95ff79a7 */ /* 0x0023e200081004ff */
[----:B------:R-:W-:Y:S02]  /*6a50*/  SHF.L.U32 R93, R90, 0x10, RZ ;  /* 0x000000105a5d7819 */ /* 0x000fe400000006ff */
[----:B------:R-:W-:Y:S02]  /*6a60*/  SHF.R.S32.HI R74, RZ, 0x18, R74 ;  /* 0x00000018ff4a7819 */ /* 0x000fe4000001144a */
[C---:B------:R-:W-:Y:S02]  /*6a70*/  PRMT R124, R80.reuse, 0x8880, RZ ;  /* 0x00008880507c7816 */ /* 0x040fe400000000ff */
[----:B------:R-:W-:Y:S02]  /*6a80*/  SHF.L.U32 R123, R80, 0x10, RZ ;  /* 0x00000010507b7819 */ /* 0x000fe400000006ff */
[C---:B------:R-:W-:Y:S02]  /*6a90*/  PRMT R121, R81.reuse, 0x8880, RZ ;  /* 0x0000888051797816 */ /* 0x040fe400000000ff */
[----:B------:R-:W-:Y:S02]  /*6aa0*/  SHF.R.S32.HI R79, RZ, 0x18, R80 ;  /* 0x00000018ff4f7819 */ /* 0x000fe40000011450 */
[----:B------:R-:W-:Y:S01]  /*6ab0*/  SHF.L.U32 R120, R81, 0x10, RZ ;  /* 0x0000001051787819 */ /* 0x000fe200000006ff */
[C---:B----4-:R-:W-:Y:S01]  /*6ac0*/  IMAD R0, R70.reuse, R4, RZ ;  /* 0x0000000446007224 */ /* 0x050fe200078e02ff */
[----:B------:R-:W-:Y:S01]  /*6ad0*/  SHF.R.S32.HI R4, RZ, 0x18, R132 ;  /* 0x00000018ff047819 */ /* 0x000fe20000011484 */
[C---:B------:R-:W-:Y:S01]  /*6ae0*/  IMAD R2, R70.reuse, R5, RZ ;  /* 0x0000000546027224 */ /* 0x040fe200078e02ff */
[----:B------:R-:W-:Y:S01]  /*6af0*/  SHF.R.S32.HI R5, RZ, 0x18, R131 ;  /* 0x00000018ff057819 */ /* 0x000fe20000011483 */
[----:B------:R-:W-:Y:S01]  /*6b00*/  IMAD R3, R70, R6, RZ ;  /* 0x0000000646037224 */ /* 0x000fe200078e02ff */
[----:B------:R-:W-:Y:S01]  /*6b10*/  PRMT R118, R82, 0x8880, RZ ;  /* 0x0000888052767816 */ /* 0x000fe200000000ff */
[-C--:B------:R-:W-:Y:S01]  /*6b20*/  IMAD R0, R71, R72.reuse, R0 ;  /* 0x0000004847007224 */ /* 0x080fe200078e0200 */
[----:B------:R-:W-:Y:S01]  /*6b30*/  SHF.R.S32.HI R80, RZ, 0x18, R81 ;  /* 0x00000018ff507819 */ /* 0x000fe20000011451 */
[----:B------:R-:W-:Y:S01]  /*6b40*/  IMAD R7, R70, R7, RZ ;  /* 0x0000000746077224 */ /* 0x000fe200078e02ff */
[----:B------:R-:W-:Y:S01]  /*6b50*/  SHF.L.U32 R117, R82, 0x10, RZ ;  /* 0x0000001052757819 */ /* 0x000fe200000006ff */
[-C--:B------:R-:W-:Y:S01]  /*6b60*/  IMAD R2, R73, R72.reuse, R2 ;  /* 0x0000004849027224 */ /* 0x080fe200078e0202 */
[----:B------:R-:W-:Y:S01]  /*6b70*/  PRMT R115, R83, 0x8880, RZ ;  /* 0x0000888053737816 */ /* 0x000fe200000000ff */
[-C--:B------:R-:W-:Y:S01]  /*6b80*/  IMAD R3, R74, R72.reuse, R3 ;  /* 0x000000484a037224 */ /* 0x080fe200078e0203 */
[----:B------:R-:W-:Y:S01]  /*6b90*/  SHF.R.S32.HI R74, RZ, 0x18, R90 ;  /* 0x00000018ff4a7819 */ /* 0x000fe2000001145a */
[----:B------:R-:W-:Y:S01]  /*6ba0*/  IMAD R7, R75, R72, R7 ;  /* 0x000000484b077224 */ /* 0x000fe200078e0207 */
[----:B------:R-:W-:Y:S01]  /*6bb0*/  PRMT R112, R84, 0x8880, RZ ;  /* 0x0000888054707816 */ /* 0x000fe200000000ff */
[----:B------:R-:W-:Y:S01]  /*6bc0*/  IMAD R8, R70, R8, RZ ;  /* 0x0000000846087224 */ /* 0x000fe200078e02ff */
[----:B------:R-:W-:Y:S01]  /*6bd0*/  SHF.L.U32 R111, R84, 0x10, RZ ;  /* 0x00000010546f7819 */ /* 0x000fe200000006ff */
[C---:B------:R-:W-:Y:S01]  /*6be0*/  IMAD R9, R70.reuse, R9, RZ ;  /* 0x0000000946097224 */ /* 0x040fe200078e02ff */
[----:B------:R-:W-:Y:S01]  /*6bf0*/  I2IP.S8.S32.SAT R90, R7, R3, RZ ;  /* 0x00000003075a7239 */ /* 0x000fe200000014ff */
[C---:B------:R-:W-:Y:S01]  /*6c00*/  IMAD R10, R70.reuse, R10, RZ ;  /* 0x0000000a460a7224 */ /* 0x040fe200078e02ff */
[----:B------:R-:W-:Y:S01]  /*6c10*/  MOV R3, R133 ;  /* 0x0000008500037202 */ /* 0x000fe20000000f00 */
[C---:B------:R-:W-:Y:S01]  /*6c20*/  IMAD R11, R70.reuse, R11, RZ ;  /* 0x0000000b460b7224 */ /* 0x040fe200078e02ff */
[C---:B------:R-:W-:Y:S01]  /*6c30*/  PRMT R109, R85.reuse, 0x8880, RZ ;  /* 0x00008880556d7816 */ /* 0x040fe200000000ff */
[----:B------:R-:W-:Y:S01]  /*6c40*/  IMAD R6, R70, R19, RZ ;  /* 0x0000001346067224 */ /* 0x000fe200078e02ff */
[----:B------:R-:W-:Y:S01]  /*6c50*/  SHF.L.U32 R108, R85, 0x10, RZ ;  /* 0x00000010556c7819 */ /* 0x000fe200000006ff */
[----:B------:R-:W-:Y:S01]  /*6c60*/  IMAD R8, R3, R72, R8 ;  /* 0x0000004803087224 */ /* 0x000fe200078e0208 */
[----:B------:R-:W-:Y:S01]  /*6c70*/  MOV R3, R130 ;  /* 0x0000008200037202 */ /* 0x000fe20000000f00 */
[----:B------:R-:W-:Y:S01]  /*6c80*/  IMAD R9, R4, R72, R9 ;  /* 0x0000004804097224 */ /* 0x000fe200078e0209 */
[----:B------:R-:W-:Y:S01]  /*6c90*/  SHF.R.S32.HI R4, RZ, 0x18, R129 ;  /* 0x00000018ff047819 */ /* 0x000fe20000011481 */
[----:B------:R-:W-:Y:S01]  /*6ca0*/  IMAD R19, R70, R24, RZ ;  /* 0x0000001846137224 */ /* 0x000fe200078e02ff */
[----:B------:R-:W-:Y:S01]  /*6cb0*/  PRMT R106, R86, 0x8880, RZ ;  /* 0x00008880566a7816 */ /* 0x000fe200000000ff */
[----:B------:R-:W-:Y:S01]  /*6cc0*/  IMAD R10, R5, R72, R10 ;  /* 0x00000048050a7224 */ /* 0x000fe200078e020a */
[----:B------:R-:W-:Y:S01]  /*6cd0*/  SHF.R.S32.HI R5, RZ, 0x18, R128 ;  /* 0x00000018ff057819 */ /* 0x000fe20000011480 */
[----:B------:R-:W-:Y:S01]  /*6ce0*/  IMAD R12, R70, R12, RZ ;  /* 0x0000000c460c7224 */ /* 0x000fe200078e02ff */
[----:B------:R-:W-:Y:S01]  /*6cf0*/  SHF.L.U32 R104, R86, 0x10, RZ ;  /* 0x0000001056687819 */ /* 0x000fe200000006ff */
[C---:B------:R-:W-:Y:S01]  /*6d00*/  IMAD R24, R70.reuse, R29, RZ ;  /* 0x0000001d46187224 */ /* 0x040fe200078e02ff */
[C---:B------:R-:W-:Y:S01]  /*6d10*/  PRMT R100, R87.reuse, 0x8880, RZ ;  /* 0x0000888057647816 */ /* 0x040fe200000000ff */
[----:B------:R-:W-:Y:S01]  /*6d20*/  IMAD R29, R70, R34, RZ ;  /* 0x00000022461d7224 */ /* 0x000fe200078e02ff */
[----:B------:R-:W-:Y:S01]  /*6d30*/  SHF.L.U32 R99, R87, 0x10, RZ ;  /* 0x0000001057637819 */ /* 0x000fe200000006ff */
[----:B------:R-:W-:Y:S01]  /*6d40*/  IMAD R11, R76, R72, R11 ;  /* 0x000000484c0b7224 */ /* 0x000fe200078e020b */
[----:B------:R-:W-:Y:S01]  /*6d50*/  PRMT R105, R88, 0x8880, RZ ;  /* 0x0000888058697816 */ /* 0x000fe200000000ff */
[C---:B------:R-:W-:Y:S01]  /*6d60*/  IMAD R13, R70.reuse, R13, RZ ;  /* 0x0000000d460d7224 */ /* 0x040fe200078e02ff */
[----:B------:R-:W-:Y:S01]  /*6d70*/  PRMT R97, R89, 0x8880, RZ ;  /* 0x0000888059617816 */ /* 0x000fe200000000ff */
[C---:B------:R-:W-:Y:S01]  /*6d80*/  IMAD R34, R70.reuse, R39, RZ ;  /* 0x0000002746227224 */ /* 0x040fe200078e02ff */
[----:B------:R-:W-:Y:S01]  /*6d90*/  I2IP.S8.S32.SAT R11, R11, R10, RZ ;  /* 0x0000000a0b0b7239 */ /* 0x000fe200000014ff */
[C---:B------:R-:W-:Y:S01]  /*6da0*/  IMAD R39, R70.reuse, R44, RZ ;  /* 0x0000002c46277224 */ /* 0x040fe200078e02ff */
[----:B------:R-:W-:Y:S01]  /*6db0*/  SHF.R.S32.HI R71, RZ, 0x18, R88 ;  /* 0x00000018ff477819 */ /* 0x000fe20000011458 */
[C---:B------:R-:W-:Y:S01]  /*6dc0*/  IMAD R14, R70.reuse, R14, RZ ;  /* 0x0000000e460e7224 */ /* 0x040fe200078e02ff */
[----:B------:R-:W-:Y:S01]  /*6dd0*/  SHF.L.U32 R96, R89, 0x10, RZ ;  /* 0x0000001059607819 */ /* 0x000fe200000006ff */
[----:B------:R-:W-:Y:S01]  /*6de0*/  IMAD R12, R3, R72, R12 ;  /* 0x00000048030c7224 */ /* 0x000fe200078e020c */
[----:B------:R-:W-:Y:S01]  /*6df0*/  SHF.R.S32.HI R73, RZ, 0x18, R89 ;  /* 0x00000018ff497819 */ /* 0x000fe20000011459 */
[C---:B------:R-:W-:Y:S01]  /*6e00*/  IMAD R44, R70.reuse, R49, RZ ;  /* 0x00000031462c7224 */ /* 0x040fe200078e02ff */
[----:B------:R-:W-:Y:S01]  /*6e10*/  SHF.R.S32.HI R75, RZ, 0x18, R91 ;  /* 0x00000018ff4b7819 */ /* 0x000fe2000001145b */
[C---:B------:R-:W-:Y:S01]  /*6e20*/  IMAD R49, R70.reuse, R54, RZ ;  /* 0x0000003646317224 */ /* 0x040fe200078e02ff */
[----:B------:R-:W-:Y:S01]  /*6e30*/  SHF.L.U32 R119, R81, 0x8, RZ ;  /* 0x0000000851777819 */ /* 0x000fe200000006ff */
[----:B------:R-:W-:Y:S01]  /*6e40*/  IMAD R15, R70, R15, RZ ;  /* 0x0000000f460f7224 */ /* 0x000fe200078e02ff */
[----:B------:R-:W-:Y:S01]  /*6e50*/  SHF.R.S32.HI R81, RZ, 0x18, R82 ;  /* 0x00000018ff517819 */ /* 0x000fe20000011452 */
[----:B------:R-:W-:Y:S01]  /*6e60*/  IMAD R13, R4, R72, R13 ;  /* 0x00000048040d7224 */ /* 0x000fe200078e020d */
[----:B------:R-:W-:Y:S01]  /*6e70*/  SHF.L.U32 R116, R82, 0x8, RZ ;  /* 0x0000000852747819 */ /* 0x000fe200000006ff */
[C---:B------:R-:W-:Y:S01]  /*6e80*/  IMAD R7, R70.reuse, R20, RZ ;  /* 0x0000001446077224 */ /* 0x040fe200078e02ff */
[----:B------:R-:W-:Y:S01]  /*6e90*/  SHF.R.S32.HI R82, RZ, 0x18, R83 ;  /* 0x00000018ff527819 */ /* 0x000fe20000011453 */
[C---:B------:R-:W-:Y:S01]  /*6ea0*/  IMAD R54, R70.reuse, R59, RZ ;  /* 0x0000003b46367224 */ /* 0x040fe200078e02ff */
[----:B------:R-:W-:Y:S01]  /*6eb0*/  SHF.L.U32 R113, R83, 0x8, RZ ;  /* 0x0000000853717819 */ /* 0x000fe200000006ff */
[C---:B------:R-:W-:Y:S01]  /*6ec0*/  IMAD R20, R70.reuse, R25, RZ ;  /* 0x0000001946147224 */ /* 0x040fe200078e02ff */
[----:B------:R-:W-:Y:S01]  /*6ed0*/  SHF.R.S32.HI R83, RZ, 0x18, R84 ;  /* 0x00000018ff537819 */ /* 0x000fe20000011454 */
[----:B------:R-:W-:Y:S01]  /*6ee0*/  IMAD R59, R70, R64, RZ ;  /* 0x00000040463b7224 */ /* 0x000fe200078e02ff */
[----:B------:R-:W-:Y:S01]  /*6ef0*/  I2IP.S8.S32.SAT R64, R2, R0, R90 ;  /* 0x0000000002407239 */ /* 0x000fe2000000145a */
[----:B------:R-:W-:Y:S01]  /*6f00*/  IMAD R14, R5, R72, R14 ;  /* 0x00000048050e7224 */ /* 0x000fe200078e020e */
[----:B------:R-:W-:Y:S01]  /*6f10*/  SHF.R.S32.HI R0, RZ, 0x18, R126 ;  /* 0x00000018ff007819 */ /* 0x000fe2000001147e */
[C---:B------:R-:W-:Y:S01]  /*6f20*/  IMAD R3, R70.reuse, R16, RZ ;  /* 0x0000001046037224 */ /* 0x040fe200078e02ff */
[----:B------:R-:W-:Y:S01]  /*6f30*/  SHF.R.S32.HI R2, RZ, 0x18, R125 ;  /* 0x00000018ff027819 */ /* 0x000fe2000001147d */
[----:B------:R-:W-:Y:S01]  /*6f40*/  IMAD R25, R70, R30, RZ ;  /* 0x0000001e46197224 */ /* 0x000fe200078e02ff */
[----:B------:R-:W-:Y:S01]  /*6f50*/  SHF.L.U32 R110, R84, 0x8, RZ ;  /* 0x00000008546e7819 */ /* 0x000fe200000006ff */
[----:B------:R-:W-:Y:S01]  /*6f60*/  IMAD.MOV.U32 R10, RZ, RZ, R127 ;  /* 0x000000ffff0a7224 */ /* 0x000fe200078e007f */
[----:B------:R-:W-:Y:S01]  /*6f70*/  SHF.R.S32.HI R84, RZ, 0x18, R85 ;  /* 0x00000018ff547819 */ /* 0x000fe20000011455 */
[----:B------:R-:W-:Y:S01]  /*6f80*/  IMAD R30, R70, R35, RZ ;  /* 0x00000023461e7224 */ /* 0x000fe200078e02ff */
[----:B------:R-:W-:Y:S01]  /*6f90*/  SHF.R.S32.HI R85, RZ, 0x18, R86 ;  /* 0x00000018ff557819 */ /* 0x000fe20000011456 */
[----:B------:R-:W-:Y:S01]  /*6fa0*/  IMAD R15, R77, R72, R15 ;  /* 0x000000484d0f7224 */ /* 0x000fe200078e020f */
[----:B------:R-:W-:Y:S01]  /*6fb0*/  SHF.L.U32 R101, R86, 0x8, RZ ;  /* 0x0000000856657819 */ /* 0x000fe200000006ff */
[C---:B------:R-:W-:Y:S01]  /*6fc0*/  IMAD R4, R70.reuse, R17, RZ ;  /* 0x0000001146047224 */ /* 0x040fe200078e02ff */
[----:B------:R-:W-:Y:S01]  /*6fd0*/  SHF.R.S32.HI R86, RZ, 0x18, R87 ;  /* 0x00000018ff567819 */ /* 0x000fe20000011457 */
[C---:B------:R-:W-:Y:S01]  /*6fe0*/  IMAD R35, R70.reuse, R40, RZ ;  /* 0x0000002846237224 */ /* 0x040fe200078e02ff */
[----:B------:R-:W-:Y:S01]  /*6ff0*/  I2IP.S8.S32.SAT R14, R15, R14, RZ ;  /* 0x0000000e0f0e7239 */ /* 0x000fe200000014ff */
[C---:B------:R-:W-:Y:S01]  /*7000*/  IMAD R40, R70.reuse, R45, RZ ;  /* 0x0000002d46287224 */ /* 0x040fe200078e02ff */
[----:B------:R-:W-:Y:S01]  /*7010*/  SHF.L.U32 R98, R87, 0x8, RZ ;  /* 0x0000000857627819 */ /* 0x000fe200000006ff */
[----:B------:R-:W-:Y:S01]  /*7020*/  IMAD R5, R70, R18, RZ ;  /* 0x0000001246057224 */ /* 0x000fe200078e02ff */
[----:B------:R-:W-:Y:S01]  /*7030*/  SHF.L.U32 R102, R88, 0x8, RZ ;  /* 0x0000000858667819 */ /* 0x000fe200000006ff */
[----:B------:R-:W-:Y:S01]  /*7040*/  IMAD R45, R70, R50, RZ ;  /* 0x00000032462d7224 */ /* 0x000fe200078e02ff */
[----:B------:R-:W-:Y:S01]  /*7050*/  SHF.L.U32 R88, R91, 0x10, RZ ;  /* 0x000000105b587819 */ /* 0x000fe200000006ff */
[----:B------:R-:W-:Y:S01]  /*7060*/  IMAD R3, R10, R72, R3 ;  /* 0x000000480a037224 */ /* 0x000fe200078e0203 */
[----:B------:R-:W-:Y:S01]  /*7070*/  SHF.L.U32 R95, R89, 0x8, RZ ;  /* 0x00000008595f7819 */ /* 0x000fe200000006ff */
[C---:B------:R-:W-:Y:S01]  /*7080*/  IMAD R50, R70.reuse, R55, RZ ;  /* 0x0000003746327224 */ /* 0x040fe200078e02ff */
[C---:B------:R-:W-:Y:S01]  /*7090*/  PRMT R89, R91.reuse, 0x8880, RZ ;  /* 0x000088805b597816 */ /* 0x040fe200000000ff */
[----:B------:R-:W-:Y:S01]  /*70a0*/  IMAD R55, R70, R60, RZ ;  /* 0x0000003c46377224 */ /* 0x000fe200078e02ff */
[----:B------:R-:W-:Y:S01]  /*70b0*/  SHF.L.U32 R87, R91, 0x8, RZ ;  /* 0x000000085b577819 */ /* 0x000fe200000006ff */
[----:B------:R-:W-:Y:S01]  /*70c0*/  IMAD R4, R0, R72, R4 ;  /* 0x0000004800047224 */ /* 0x000fe200078e0204 */
[----:B------:R-:W-:Y:S01]  /*70d0*/  MOV R0, R124 ;  /* 0x0000007c00007202 */ /* 0x000fe20000000f00 */
[----:B------:R-:W-:Y:S01]  /*70e0*/  IMAD R60, R70, R65, RZ ;  /* 0x00000041463c7224 */ /* 0x000fe200078e02ff */
[----:B------:R-:W-:Y:S01]  /*70f0*/  I2IP.S8.S32.SAT R65, R9, R8, R11 ;  /* 0x0000000809417239 */ /* 0x000fe2000000140b */
[-C--:B------:R-:W-:Y:S01]  /*7100*/  IMAD R5, R2, R72.reuse, R5 ;  /* 0x0000004802057224 */ /* 0x080fe200078e0205 */
[----:B------:R-:W-:Y:S01]  /*7110*/  SHF.R.S32.HI R8, RZ, 0x18, R123 ;  /* 0x00000018ff087819 */ /* 0x000fe2000001147b */
[----:B------:R-:W-:Y:S01]  /*7120*/  IMAD R16, R70, R21, RZ ;  /* 0x0000001546107224 */ /* 0x000fe200078e02ff */
[----:B------:R-:W-:Y:S01]  /*7130*/  SHF.R.S32.HI R2, RZ, 0x18, R120 ;  /* 0x00000018ff027819 */ /* 0x000fe20000011478 */
[----:B------:R-:W-:Y:S01]  /*7140*/  IMAD R6, R78, R72, R6 ;  /* 0x000000484e067224 */ /* 0x000fe200078e0206 */
[----:B------:R-:W-:Y:S01]  /*7150*/  SHF.R.S32.HI R9, RZ, 0x18, R122 ;  /* 0x00000018ff097819 */ /* 0x000fe2000001147a */
[----:B------:R-:W-:Y:S01]  /*7160*/  IMAD R17, R70, R22, RZ ;  /* 0x0000001646117224 */ /* 0x000fe200078e02ff */
[----:B------:R-:W-:Y:S01]  /*7170*/  IADD3 R68, PT, PT, R68, 0x1, RZ ;  /* 0x0000000144447810 */ /* 0x000fe20007ffe0ff */
[-C--:B------:R-:W-:Y:S01]  /*7180*/  IMAD R7, R0, R72.reuse, R7 ;  /* 0x0000004800077224 */ /* 0x080fe200078e0207 */
[----:B------:R-:W-:Y:S01]  /*7190*/  I2IP.S8.S32.SAT R5, R6, R5, RZ ;  /* 0x0000000506057239 */ /* 0x000fe200000014ff */
[----:B------:R-:W-:Y:S01]  /*71a0*/  IMAD R18, R70, R23, RZ ;  /* 0x0000001746127224 */ /* 0x000fe200078e02ff */
[----:B------:R-:W-:Y:S01]  /*71b0*/  MOV R0, R121 ;  /* 0x0000007900007202 */ /* 0x000fe20000000f00 */
[-C--:B------:R-:W-:Y:S01]  /*71c0*/  IMAD R16, R8, R72.reuse, R16 ;  /* 0x0000004808107224 */ /* 0x080fe200078e0210 */
[----:B------:R-:W-:Y:S01]  /*71d0*/  SHF.R.S32.HI R8, RZ, 0x18, R119 ;  /* 0x00000018ff087819 */ /* 0x000fe20000011477 */
[-C--:B------:R-:W-:Y:S02]  /*71e0*/  IMAD R17, R9, R72.reuse, R17 ;  /* 0x0000004809117224 */ /* 0x080fe400078e0211 */
[----:B------:R-:W-:Y:S02]  /*71f0*/  IMAD R18, R79, R72, R18 ;  /* 0x000000484f127224 */ /* 0x000fe400078e0212 */
[----:B------:R-:W-:Y:S02]  /*7200*/  IMAD R21, R70, R26, RZ ;  /* 0x0000001a46157224 */ /* 0x000fe400078e02ff */
[----:B------:R-:W-:Y:S01]  /*7210*/  IMAD R19, R0, R72, R19 ;  /* 0x0000004800137224 */ /* 0x000fe200078e0213 */
[----:B------:R-:W-:Y:S01]  /*7220*/  I2IP.S8.S32.SAT R17, R18, R17, RZ ;  /* 0x0000001112117239 */ /* 0x000fe200000014ff */
[----:B------:R-:W-:Y:S01]  /*7230*/  IMAD R22, R70, R27, RZ ;  /* 0x0000001b46167224 */ /* 0x000fe200078e02ff */
[----:B------:R-:W-:Y:S01]  /*7240*/  MOV R0, R118 ;  /* 0x0000007600007202 */ /* 0x000fe20000000f00 */
[----:B------:R-:W-:Y:S01]  /*7250*/  IMAD R20, R2, R72, R20 ;  /* 0x0000004802147224 */ /* 0x000fe200078e0214 */
[----:B------:R-:W-:Y:S01]  /*7260*/  I2IP.S8.S32.SAT R16, R16, R7, R17 ;  /* 0x0000000710107239 */ /* 0x000fe20000001411 */
[----:B------:R-:W-:Y:S01]  /*7270*/  IMAD R23, R70, R28, RZ ;  /* 0x0000001c46177224 */ /* 0x000fe200078e02ff */
[----:B------:R-:W-:Y:S01]  /*7280*/  SHF.R.S32.HI R2, RZ, 0x18, R117 ;  /* 0x00000018ff027819 */ /* 0x000fe20000011475 */
[----:B------:R-:W-:Y:S02]  /*7290*/  IMAD R21, R8, R72, R21 ;  /* 0x0000004808157224 */ /* 0x000fe400078e0215 */
[----:B------:R-:W-:Y:S02]  /*72a0*/  IMAD R27, R70, R32, RZ ;  /* 0x00000020461b7224 */ /* 0x000fe400078e02ff */
[----:B------:R-:W-:Y:S02]  /*72b0*/  IMAD R22, R80, R72, R22 ;  /* 0x0000004850167224 */ /* 0x000fe400078e0216 */
[C---:B------:R-:W-:Y:S02]  /*72c0*/  IMAD R32, R70.reuse, R37, RZ ;  /* 0x0000002546207224 */ /* 0x040fe400078e02ff */
[----:B------:R-:W-:Y:S01]  /*72d0*/  IMAD R37, R70, R42, RZ ;  /* 0x0000002a46257224 */ /* 0x000fe200078e02ff */
[----:B------:R-:W-:Y:S01]  /*72e0*/  I2IP.S8.S32.SAT R17, R22, R21, RZ ;  /* 0x0000001516117239 */ /* 0x000fe200000014ff */
[----:B------:R-:W-:Y:S01]  /*72f0*/  IMAD R23, R0, R72, R23 ;  /* 0x0000004800177224 */ /* 0x000fe200078e0217 */
[----:B------:R-:W-:Y:S01]  /*7300*/  SHF.R.S32.HI R0, RZ, 0x18, R116 ;  /* 0x00000018ff007819 */ /* 0x000fe20000011474 */
[----:B------:R-:W-:Y:S01]  /*7310*/  IMAD R42, R70, R47, RZ ;  /* 0x0000002f462a7224 */ /* 0x000fe200078e02ff */
[----:B------:R-:W-:Y:S01]  /*7320*/  I2IP.S8.S32.SAT R17, R20, R19, R17 ;  /* 0x0000001314117239 */ /* 0x000fe20000001411 */
[C---:B------:R-:W-:Y:S02]  /*7330*/  IMAD R47, R70.reuse, R52, RZ ;  /* 0x00000034462f7224 */ /* 0x040fe400078e02ff */
[C---:B------:R-:W-:Y:S02]  /*7340*/  IMAD R52, R70.reuse, R57, RZ ;  /* 0x0000003946347224 */ /* 0x040fe400078e02ff */
[C---:B------:R-:W-:Y:S02]  /*7350*/  IMAD R26, R70.reuse, R31, RZ ;  /* 0x0000001f461a7224 */ /* 0x040fe400078e02ff */
[----:B------:R-:W-:Y:S02]  /*7360*/  IMAD R57, R70, R62, RZ ;  /* 0x0000003e46397224 */ /* 0x000fe400078e02ff */
[-C--:B------:R-:W-:Y:S01]  /*7370*/  IMAD R24, R2, R72.reuse, R24 ;  /* 0x0000004802187224 */ /* 0x080fe200078e0218 */
[----:B------:R-:W-:Y:S01]  /*7380*/  MOV R2, R115 ;  /* 0x0000007300027202 */ /* 0x000fe20000000f00 */
[----:B------:R-:W-:Y:S01]  /*7390*/  IMAD R62, R70, R67, RZ ;  /* 0x00000043463e7224 */ /* 0x000fe200078e02ff */
[----:B------:R-:W-:Y:S01]  /*73a0*/  I2IP.S8.S32.SAT R67, R4, R3, R5 ;  /* 0x0000000304437239 */ /* 0x000fe20000001405 */
[-C--:B------:R-:W-:Y:S01]  /*73b0*/  IMAD R25, R0, R72.reuse, R25 ;  /* 0x0000004800197224 */ /* 0x080fe200078e0219 */
[----:B------:R-:W-:Y:S01]  /*73c0*/  SHF.R.S32.HI R3, RZ, 0x18, R114 ;  /* 0x00000018ff037819 */ /* 0x000fe20000011472 */
[----:B------:R-:W-:Y:S01]  /*73d0*/  IMAD R28, R70, R33, RZ ;  /* 0x00000021461c7224 */ /* 0x000fe200078e02ff */
[----:B------:R-:W-:Y:S01]  /*73e0*/  SHF.R.S32.HI R4, RZ, 0x18, R113 ;  /* 0x00000018ff047819 */ /* 0x000fe20000011471 */
[-C--:B------:R-:W-:Y:S02]  /*73f0*/  IMAD R26, R81, R72.reuse, R26 ;  /* 0x00000048511a7224 */ /* 0x080fe400078e021a */
[-C--:B------:R-:W-:Y:S01]  /*7400*/  IMAD R27, R2, R72.reuse, R27 ;  /* 0x00000048021b7224 */ /* 0x080fe200078e021b */
[----:B------:R-:W-:Y:S01]  /*7410*/  SHF.R.S32.HI R2, RZ, 0x18, R111 ;  /* 0x00000018ff027819 */ /* 0x000fe2000001146f */
[----:B------:R-:W-:Y:S01]  /*7420*/  IMAD R28, R3, R72, R28 ;  /* 0x00000048031c7224 */ /* 0x000fe200078e021c */
[----:B------:R-:W-:Y:S01]  /*7430*/  I2IP.S8.S32.SAT R18, R26, R25, RZ ;  /* 0x000000191a127239 */ /* 0x000fe200000014ff */
[----:B------:R-:W-:Y:S01]  /*7440*/  IMAD R31, R70, R36, RZ ;  /* 0x00000024461f7224 */ /* 0x000fe200078e02ff */
[----:B------:R-:W-:Y:S01]  /*7450*/  SHF.R.S32.HI R3, RZ, 0x18, R108 ;  /* 0x00000018ff037819 */ /* 0x000fe2000001146c */
[-C--:B------:R-:W-:Y:S01]  /*7460*/  IMAD R29, R4, R72.reuse, R29 ;  /* 0x00000048041d7224 */ /* 0x080fe200078e021d */
[----:B------:R-:W-:Y:S01]  /*7470*/  I2IP.S8.S32.SAT R18, R24, R23, R18 ;  /* 0x0000001718127239 */ /* 0x000fe20000001412 */
[----:B------:R-:W-:Y:S01]  /*7480*/  IMAD.MOV.U32 R0, RZ, RZ, R112 ;  /* 0x000000ffff007224 */ /* 0x000fe200078e0070 */
[----:B------:R-:W-:Y:S01]  /*7490*/  SHF.R.S32.HI R4, RZ, 0x18, R107 ;  /* 0x00000018ff047819 */ /* 0x000fe2000001146b */
[-C--:B------:R-:W-:Y:S02]  /*74a0*/  IMAD R30, R82, R72.reuse, R30 ;  /* 0x00000048521e7224 */ /* 0x080fe400078e021e */
[----:B------:R-:W-:Y:S01]  /*74b0*/  IMAD R31, R0, R72, R31 ;  /* 0x00000048001f7224 */ /* 0x000fe200078e021f */
[----:B------:R-:W-:Y:S01]  /*74c0*/  SHF.R.S32.HI R0, RZ, 0x18, R110 ;  /* 0x00000018ff007819 */ /* 0x000fe2000001146e */
[----:B------:R-:W-:Y:S01]  /*74d0*/  IMAD R33, R70, R38, RZ ;  /* 0x0000002646217224 */ /* 0x000fe200078e02ff */
[----:B------:R-:W-:Y:S01]  /*74e0*/  I2IP.S8.S32.SAT R19, R30, R29, RZ ;  /* 0x0000001d1e137239 */ /* 0x000fe200000014ff */
[-C--:B------:R-:W-:Y:S01]  /*74f0*/  IMAD R32, R2, R72.reuse, R32 ;  /* 0x0000004802207224 */ /* 0x080fe200078e0220 */
[----:B------:R-:W-:Y:S01]  /*7500*/  MOV R2, R109 ;  /* 0x0000006d00027202 */ /* 0x000fe20000000f00 */
[----:B------:R-:W-:Y:S01]  /*7510*/  IMAD R33, R0, R72, R33 ;  /* 0x0000004800217224 */ /* 0x000fe200078e0221 */
[----:B------:R-:W-:Y:S01]  /*7520*/  I2IP.S8.S32.SAT R19, R28, R27, R19 ;  /* 0x0000001b1c137239 */ /* 0x000fe20000001413 */
[----:B------:R-:W-:Y:S01]  /*7530*/  IMAD R36, R70, R41, RZ ;  /* 0x0000002946247224 */ /* 0x000fe200078e02ff */
[----:B------:R-:W-:Y:S01]  /*7540*/  MOV R0, R106 ;  /* 0x0000006a00007202 */ /* 0x000fe20000000f00 */
[-C--:B------:R-:W-:Y:S02]  /*7550*/  IMAD R34, R83, R72.reuse, R34 ;  /* 0x0000004853227224 */ /* 0x080fe400078e0222 */
[-C--:B------:R-:W-:Y:S01]  /*7560*/  IMAD R35, R2, R72.reuse, R35 ;  /* 0x0000004802237224 */ /* 0x080fe200078e0223 */
[----:B------:R-:W-:Y:S01]  /*7570*/  SHF.R.S32.HI R2, RZ, 0x18, R104 ;  /* 0x00000018ff027819 */ /* 0x000fe20000011468 */
[----:B------:R-:W-:Y:S01]  /*7580*/  IMAD R38, R70, R43, RZ ;  /* 0x0000002b46267224 */ /* 0x000fe200078e02ff */
[----:B------:R-:W-:Y:S01]  /*7590*/  I2IP.S8.S32.SAT R33, R34, R33, RZ ;  /* 0x0000002122217239 */ /* 0x000fe200000014ff */
[-C--:B------:R-:W-:Y:S01]  /*75a0*/  IMAD R36, R3, R72.reuse, R36 ;  /* 0x0000004803247224 */ /* 0x080fe200078e0224 */
[----:B------:R-:W-:Y:S01]  /*75b0*/  SHF.R.S32.HI R3, RZ, 0x18, R99 ;  /* 0x00000018ff037819 */ /* 0x000fe20000011463 */
[-C--:B------:R-:W-:Y:S01]  /*75c0*/  IMAD R37, R4, R72.reuse, R37 ;  /* 0x0000004804257224 */ /* 0x080fe200078e0225 */
[----:B------:R-:W-:Y:S01]  /*75d0*/  I2IP.S8.S32.SAT R32, R32, R31, R33 ;  /* 0x0000001f20207239 */ /* 0x000fe20000001421 */
[-C--:B------:R-:W-:Y:S01]  /*75e0*/  IMAD R38, R84, R72.reuse, R38 ;  /* 0x0000004854267224 */ /* 0x080fe200078e0226 */
[----:B------:R-:W-:Y:S01]  /*75f0*/  SHF.R.S32.HI R4, RZ, 0x18, R98 ;  /* 0x00000018ff047819 */ /* 0x000fe20000011462 */
[----:B------:R-:W-:Y:S01]  /*7600*/  IMAD R39, R0, R72, R39 ;  /* 0x0000004800277224 */ /* 0x000fe200078e0227 */
[----:B------:R-:W-:Y:S01]  /*7610*/  SHF.R.S32.HI R0, RZ, 0x18, R101 ;  /* 0x00000018ff007819 */ /* 0x000fe20000011465 */
[----:B------:R-:W-:Y:S01]  /*7620*/  IMAD R41, R70, R46, RZ ;  /* 0x0000002e46297224 */ /* 0x000fe200078e02ff */
[----:B------:R-:W-:Y:S01]  /*7630*/  I2IP.S8.S32.SAT R37, R38, R37, RZ ;  /* 0x0000002526257239 */ /* 0x000fe200000014ff */
[----:B------:R-:W-:Y:S01]  /*7640*/  IMAD R40, R2, R72, R40 ;  /* 0x0000004802287224 */ /* 0x000fe200078e0228 */
[----:B------:R-:W-:Y:S01]  /*7650*/  MOV R2, R100 ;  /* 0x0000006400027202 */ /* 0x000fe20000000f00 */
[----:B------:R-:W-:Y:S01]  /*7660*/  IMAD R43, R70, R48, RZ ;  /* 0x00000030462b7224 */ /* 0x000fe200078e02ff */
[----:B------:R-:W-:Y:S01]  /*7670*/  I2IP.S8.S32.SAT R33, R36, R35, R37 ;  /* 0x0000002324217239 */ /* 0x000fe20000001425 */
[-C--:B------:R-:W-:Y:S01]  /*7680*/  IMAD R41, R0, R72.reuse, R41 ;  /* 0x0000004800297224 */ /* 0x080fe200078e0229 */
        /* <DEDUP_REMOVED lines=10> */
[----:B------:R-:W-:Y:S01]  /*7730*/  IMAD R48, R70, R53, RZ ;  /* 0x0000003546307224 */ /* 0x000fe200078e02ff */
[----:B------:R-:W-:Y:S01]  /*7740*/  SHF.R.S32.HI R4, RZ, 0x18, R87 ;  /* 0x00000018ff047819 */ /* 0x000fe20000011457 */
[-C--:B------:R-:W-:Y:S02]  /*7750*/  IMAD R46, R86, R72.reuse, R46 ;  /* 0x00000048562e7224 */ /* 0x080fe400078e022e */
[-C--:B------:R-:W-:Y:S02]  /*7760*/  IMAD R47, R0, R72.reuse, R47 ;  /* 0x00000048002f7224 */ /* 0x080fe400078e022f */
[----:B------:R-:W-:Y:S01]  /*7770*/  IMAD R48, R2, R72, R48 ;  /* 0x0000004802307224 */ /* 0x000fe200078e0230 */
[----:B------:R-:W-:Y:S01]  /*7780*/  SHF.R.S32.HI R2, RZ, 0x18, R96 ;  /* 0x00000018ff027819 */ /* 0x000fe20000011460 */
[----:B------:R-:W-:Y:S01]  /*7790*/  IMAD R51, R70, R56, RZ ;  /* 0x0000003846337224 */ /* 0x000fe200078e02ff */
[----:B------:R-:W-:Y:S01]  /*77a0*/  I2IP.S8.S32.SAT R35, R46, R45, RZ ;  /* 0x0000002d2e237239 */ /* 0x000fe200000014ff */
[-C--:B------:R-:W-:Y:S01]  /*77b0*/  IMAD R49, R3, R72.reuse, R49 ;  /* 0x0000004803317224 */ /* 0x080fe200078e0231 */
[----:B------:R-:W-:Y:S01]  /*77c0*/  SHF.R.S32.HI R3, RZ, 0x18, R95 ;  /* 0x00000018ff037819 */ /* 0x000fe2000001145f */
[----:B------:R-:W-:Y:S01]  /*77d0*/  IMAD.MOV.U32 R0, RZ, RZ, R97 ;  /* 0x000000ffff007224 */ /* 0x000fe200078e0061 */
[----:B------:R-:W-:Y:S01]  /*77e0*/  I2IP.S8.S32.SAT R35, R44, R43, R35 ;  /* 0x0000002b2c237239 */ /* 0x000fe20000001423 */
[-C--:B------:R-:W-:Y:S02]  /*77f0*/  IMAD R50, R71, R72.reuse, R50 ;  /* 0x0000004847327224 */ /* 0x080fe400078e0232 */
[----:B------:R-:W-:Y:S01]  /*7800*/  IMAD R51, R0, R72, R51 ;  /* 0x0000004800337224 */ /* 0x000fe200078e0233 */
[----:B------:R-:W-:Y:S01]  /*7810*/  MOV R0, R94 ;  /* 0x0000005e00007202 */ /* 0x000fe20000000f00 */
[----:B------:R-:W-:Y:S01]  /*7820*/  IMAD R53, R70, R58, RZ ;  /* 0x0000003a46357224 */ /* 0x000fe200078e02ff */
[----:B------:R-:W-:Y:S01]  /*7830*/  I2IP.S8.S32.SAT R49, R50, R49, RZ ;  /* 0x0000003132317239 */ /* 0x000fe200000014ff */
[-C--:B------:R-:W-:Y:S01]  /*7840*/  IMAD R52, R2, R72.reuse, R52 ;  /* 0x0000004802347224 */ /* 0x080fe200078e0234 */
[----:B------:R-:W-:Y:S01]  /*7850*/  SHF.R.S32.HI R2, RZ, 0x18, R93 ;  /* 0x00000018ff027819 */ /* 0x000fe2000001145d */
[-C--:B------:R-:W-:Y:S01]  /*7860*/  IMAD R53, R3, R72.reuse, R53 ;  /* 0x0000004803357224 */ /* 0x080fe200078e0235 */
[----:B------:R-:W-:Y:S01]  /*7870*/  SHF.R.S32.HI R3, RZ, 0x18, R88 ;  /* 0x00000018ff037819 */ /* 0x000fe20000011458 */
[----:B------:R-:W-:Y:S01]  /*7880*/  IMAD R54, R73, R72, R54 ;  /* 0x0000004849367224 */ /* 0x000fe200078e0236 */
[----:B------:R-:W-:Y:S01]  /*7890*/  I2IP.S8.S32.SAT R48, R48, R47, R49 ;  /* 0x0000002f30307239 */ /* 0x000fe20000001431 */
[C---:B------:R-:W-:Y:S02]  /*78a0*/  IMAD R56, R70.reuse, R61, RZ ;  /* 0x0000003d46387224 */ /* 0x040fe400078e02ff */
[----:B------:R-:W-:Y:S01]  /*78b0*/  IMAD R61, R70, R66, RZ ;  /* 0x00000042463d7224 */ /* 0x000fe200078e02ff */
[----:B------:R-:W-:Y:S01]  /*78c0*/  I2IP.S8.S32.SAT R66, R13, R12, R14 ;  /* 0x0000000c0d427239 */ /* 0x000fe2000000140e */
[-C--:B------:R-:W-:Y:S01]  /*78d0*/  IMAD R55, R0, R72.reuse, R55 ;  /* 0x0000004800377224 */ /* 0x080fe200078e0237 */
[----:B------:R-:W-:Y:S01]  /*78e0*/  SHF.R.S32.HI R0, RZ, 0x18, R92 ;  /* 0x00000018ff007819 */ /* 0x000fe2000001145c */
[-C--:B------:R-:W-:Y:S01]  /*78f0*/  IMAD R56, R2, R72.reuse, R56 ;  /* 0x0000004802387224 */ /* 0x080fe200078e0238 */
[----:B------:R-:W-:Y:S01]  /*7900*/  MOV R2, R89 ;  /* 0x0000005900027202 */ /* 0x000fe20000000f00 */
[----:B------:R1:W-:Y:S01]  /*7910*/  STS.128 [R146+UR44+0x2200], R64 ;  /* 0x0022004092007988 */ /* 0x0003e20008000c2c */
[----:B------:R-:W-:Y:S01]  /*7920*/  IMAD R58, R70, R63, RZ ;  /* 0x0000003f463a7224 */ /* 0x000fe200078e02ff */
[----:B------:R-:W-:Y:S01]  /*7930*/  I2IP.S8.S32.SAT R49, R54, R53, RZ ;  /* 0x0000003536317239 */ /* 0x000fe200000014ff */
[-C--:B------:R-:W-:Y:S02]  /*7940*/  IMAD R57, R0, R72.reuse, R57 ;  /* 0x0000004800397224 */ /* 0x080fe400078e0239 */
[-C--:B------:R-:W-:Y:S01]  /*7950*/  IMAD R58, R74, R72.reuse, R58 ;  /* 0x000000484a3a7224 */ /* 0x080fe200078e023a */
[----:B------:R-:W-:Y:S01]  /*7960*/  I2IP.S8.S32.SAT R49, R52, R51, R49 ;  /* 0x0000003334317239 */ /* 0x000fe20000001431 */
[-C--:B------:R-:W-:Y:S01]  /*7970*/  IMAD R59, R2, R72.reuse, R59 ;  /* 0x00000048023b7224 */ /* 0x080fe200078e023b */
[----:B------:R1:W-:Y:S01]  /*7980*/  STS.128 [R145+0x2200], R16 ;  /* 0x0022001091007388 */ /* 0x0003e20000000c00 */
[-C--:B------:R-:W-:Y:S01]  /*7990*/  IMAD R60, R3, R72.reuse, R60 ;  /* 0x00000048033c7224 */ /* 0x080fe200078e023c */
[----:B------:R-:W-:Y:S01]  /*79a0*/  I2IP.S8.S32.SAT R50, R58, R57, RZ ;  /* 0x000000393a327239 */ /* 0x000fe200000014ff */
[-C--:B------:R-:W-:Y:S02]  /*79b0*/  IMAD R61, R4, R72.reuse, R61 ;  /* 0x00000048043d7224 */ /* 0x080fe400078e023d */
[----:B------:R-:W-:Y:S01]  /*79c0*/  IMAD R62, R75, R72, R62 ;  /* 0x000000484b3e7224 */ /* 0x000fe200078e023e */
[----:B------:R-:W-:Y:S02]  /*79d0*/  I2IP.S8.S32.SAT R50, R56, R55, R50 ;  /* 0x0000003738327239 */ /* 0x000fe40000001432 */
[----:B------:R1:W-:Y:S02]  /*79e0*/  STS.128 [R144+0x2200], R32 ;  /* 0x0022002090007388 */ /* 0x0003e40000000c00 */
[----:B------:R-:W-:Y:S04]  /*79f0*/  I2IP.S8.S32.SAT R61, R62, R61, RZ ;  /* 0x0000003d3e3d7239 */ /* 0x000fe800000014ff */
[----:B------:R-:W-:Y:S05]  /*7a00*/  I2IP.S8.S32.SAT R51, R60, R59, R61 ;  /* 0x0000003b3c337239 */ /* 0x000fea000000143d */
[----:B------:R1:W-:Y:S01]  /*7a10*/  STS.128 [R143+0x2200], R48 ;  /* 0x002200308f007388 */ /* 0x0003e20000000c00 */
[----:B------:R-:W-:Y:S01]  /*7a20*/  @!PT LDS RZ, [RZ] ;  /* 0x00000000fffff984 */ /* 0x000fe20000000800 */
[----:B------:R-:W-:Y:S01]  /*7a30*/  @!PT LDS RZ, [RZ] ;  /* 0x00000000fffff984 */ /* 0x000fe20000000800 */
[----:B------:R-:W-:Y:S01]  /*7a40*/  @!PT LDS RZ, [RZ] ;  /* 0x00000000fffff984 */ /* 0x000fe20000000800 */
[----:B------:R-:W-:Y:S01]  /*7a50*/  @!PT LDS RZ, [RZ] ;  /* 0x00000000fffff984 */ /* 0x000fe20000000800 */
[----:B------:R3:W-:Y:S07]  /*7a60*/  MEMBAR.ALL.CTA ;  /* 0x0000000000007992 */ /* 0x0007ee0000008000 */
[----:B---3--:R-:W3:Y:S02]  /*7a70*/  FENCE.VIEW.ASYNC.S ;  /* 0x00000000000073c6 */ /* 0x008ee40000000000 */
[----:B---3--:R-:W-:Y:S06]  /*7a80*/  BAR.SYNC.DEFER_BLOCKING 0x1, 0x80 ;  /* 0x0042000000007b1d */ /* 0x008fec0000010000 */
[----:B------:R-:W-:Y:S05]  /*7a90*/  @P0 BRA `(.L_x_118) ;  /* 0x0000000000300947 */ /* 0x000fea0003800000 */
[----:B------:R-:W-:Y:S02]  /*7aa0*/  UIADD3 UR4, UPT, UPT, UR44, 0x2200, URZ ;  /* 0x000022002c047890 */ /* 0x000fe4000fffe0ff */
[----:B------:R-:W-:Y:S02]  /*7ab0*/  USHF.L.U32 UR9, UR46, 0x6, URZ ;  /* 0x000000062e097899 */ /* 0x000fe400080006ff */
[----:B------:R-:W-:Y:S02]  /*7ac0*/  USHF.L.U32 UR10, UR45, 0x7, URZ ;  /* 0x000000072d0a7899 */ /* 0x000fe400080006ff */
[----:B------:R-:W-:Y:S01]  /*7ad0*/  MOV R154, UR4 ;  /* 0x00000004009a7c02 */ /* 0x000fe20008000f00 */
[----:B------:R-:W-:Y:S01]  /*7ae0*/  UIADD3 UR4, UP0, UPT, UR62, 0x680, URZ ;  /* 0x000006803e047890 */ /* 0x000fe2000ff1e0ff */
[----:B------:R-:W-:Y:S02]  /*7af0*/  UMOV UR11, UR36 ;  /* 0x00000024000b7c82 */ /* 0x000fe40008000000 */
[----:B------:R-:W-:Y:S01]  /*7b00*/  R2UR UR8, R154 ;  /* 0x000000009a0872ca */ /* 0x000fe200000e0000 */
[----:B------:R-:W-:Y:S11]  /*7b10*/  UIADD3.X UR5, UPT, UPT, URZ, UR63, URZ, UP0, !UPT ;  /* 0x0000003fff057290 */ /* 0x000ff600087fe4ff */
[----:B------:R-:W-:Y:S01]  /*7b20*/  @!UPT UIADD3 URZ, UPT, UPT, URZ, URZ, URZ ;  /* 0x000000fffffff290 */ /* 0x000fe2000fffe0ff */
[----:B------:R3:W-:Y:S01]  /*7b30*/  UTMASTG.3D [UR8], [UR4] ;  /* 0x00000008040073b5 */ /* 0x0007e20008010000 */
[----:B------:R0:W-:Y:S01]  /*7b40*/  UTMACMDFLUSH ;  /* 0x00000000000079b7 */ /* 0x0001e20000000000 */
[----:B---3--:R-:W-:Y:S04]  /*7b50*/  DEPBAR.LE SB0, 0x0 ;  /* 0x000080000000791a */ /* 0x008fe80000000000 */
.L_x_118:
[----:B------:R-:W-:Y:S05]  /*7b60*/  BSYNC.RECONVERGENT B0 ;  /* 0x0000000000007941 */ /* 0x000fea0003800200 */
.L_x_117:
[----:B------:R-:W-:Y:S01]  /*7b70*/  BAR.SYNC.DEFER_BLOCKING 0x1, 0x80 ;  /* 0x0042000000007b1d */ /* 0x000fe20000010000 */
[----:B------:R-:W-:Y:S01]  /*7b80*/  ISETP.NE.AND P0, PT, R150, 0x2, PT ;  /* 0x000000029600780c */ /* 0x000fe20003f05270 */
[----:B------:R-:W-:Y:S01]  /*7b90*/  UISETP.NE.AND UP0, UPT, UR47, URZ, UPT ;  /* 0x000000ff2f00728c */ /* 0x000fe2000bf05270 */
[----:B------:R-:W-:Y:S01]  /*7ba0*/  ISETP.NE.AND P1, PT, R68, 0x4, PT ;  /* 0x000000044400780c */ /* 0x000fe20003f25270 */
[----:B------:R-:W-:Y:S01]  /*7bb0*/  UIADD3 UR46, UPT, UPT, UR37, UR60, URZ ;  /* 0x0000003c252e7290 */ /* 0x000fe2000fffe0ff */
[----:B------:R-:W-:Y:S01]  /*7bc0*/  SEL R2, RZ, 0x1, P0 ;  /* 0x00000001ff027807 */ /* 0x000fe20000000000 */
[----:B------:R-:W-:Y:S01]  /*7bd0*/  UIADD3 UR45, UPT, UPT, UR38, UR57, URZ ;  /* 0x00000039262d7290 */ /* 0x000fe2000fffe0ff */
[----:B------:R-:W-:Y:S02]  /*7be0*/  SEL R0, RZ, 0x1, P1 ;  /* 0x00000001ff007807 */ /* 0x000fe40000800000 */
[----:B------:R-:W-:Y:S02]  /*7bf0*/  LOP3.LUT R152, R152, R2, RZ, 0x3c, !PT ;  /* 0x0000000298987212 */ /* 0x000fe400078e3cff */
[----:B------:R-:W-:Y:S02]  /*7c00*/  LOP3.LUT R153, R153, R0, RZ, 0x3c, !PT ;  /* 0x0000000099997212 */ /* 0x000fe400078e3cff */
[----:B------:R-:W-:Y:S02]  /*7c10*/  SEL R150, R150, RZ, P0 ;  /* 0x000000ff96967207 */ /* 0x000fe40000000000 */
[----:B------:R-:W-:Y:S01]  /*7c20*/  SEL R68, R68, RZ, P1 ;  /* 0x000000ff44447207 */ /* 0x000fe20000800000 */
[----:B------:R-:W-:Y:S01]  /*7c30*/  UMOV UR36, UR54 ;  /* 0x0000003600247c82 */ /* 0x000fe20008000000 */
[----:B------:R-:W-:Y:S05]  /*7c40*/  BRA.U UP0, `(.L_x_119) ;  /* 0xffffffd900e07547 */ /* 0x000fea000b83ffff */
[----:B------:R-:W-:Y:S05]  /*7c50*/  EXIT ;  /* 0x000000000000794d */ /* 0x000fea0003800000 */
.L_x_25:
[----:B---3--:R3:W4:Y:S02]  /*7c60*/  SYNCS.PHASECHK.TRANS64.TRYWAIT P0, [R0+URZ+0x130], R2 ;  /* 0x00013002000075a7 */ /* 0x00872400080011ff */
[----:B----4-:R-:W-:Y:S05]  /*7c70*/  @!P0 NANOSLEEP.SYNCS 0x989680 ;  /* 0x009896800000895d */ /* 0x010fea0003900000 */
[----:B------:R-:W4:Y:S02]  /*7c80*/  @!P0 SYNCS.PHASECHK.TRANS64 P0, [R0+URZ+0x130], R2 ;  /* 0x00013002000085a7 */ /* 0x000f2400080010ff */
[----:B----4-:R-:W-:Y:S05]  /*7c90*/  @!P0 BRA `(.L_x_25) ;  /* 0xfffffffc00f08947 */ /* 0x010fea000383ffff */
[----:B------:R-:W-:Y:S05]  /*7ca0*/  BRA `(.L_x_120) ;  /* 0xffffff9c009c7947 */ /* 0x000fea000383ffff */
.L_x_28:
[----:B--2---:R-:W-:-:S07]  /*7cb0*/  MOV R0, UR33 ;  /* 0x0000002100007c02 */ /* 0x004fce0008000f00 */
.L_x_121:
[----:B--2---:R2:W3:Y:S02]  /*7cc0*/  SYNCS.PHASECHK.TRANS64.TRYWAIT P0, [R0+URZ+0x50], R3 ;  /* 0x00005003000075a7 */ /* 0x0044e400080011ff */
[----:B---3--:R-:W-:Y:S05]  /*7cd0*/  @!P0 NANOSLEEP.SYNCS 0x989680 ;  /* 0x009896800000895d */ /* 0x008fea0003900000 */
[----:B------:R-:W3:Y:S02]  /*7ce0*/  @!P0 SYNCS.PHASECHK.TRANS64 P0, [R0+URZ+0x50], R3 ;  /* 0x00005003000085a7 */ /* 0x000ee400080010ff */
[----:B---3--:R-:W-:Y:S05]  /*7cf0*/  @!P0 BRA `(.L_x_121) ;  /* 0xfffffffc00f08947 */ /* 0x008fea000383ffff */
[----:B------:R-:W-:Y:S05]  /*7d00*/  BRA `(.L_x_27) ;  /* 0xffffff9c00f47947 */ /* 0x000fea000383ffff */
.L_x_35:
[----:B-1----:R-:W-:-:S07]  /*7d10*/  MOV R0, UR17 ;  /* 0x0000001100007c02 */ /* 0x002fce0008000f00 */
.L_x_122:
[----:B-1----:R1:W2:Y:S02]  /*7d20*/  SYNCS.PHASECHK.TRANS64.TRYWAIT P0, [R0+URZ+0x50], R3 ;  /* 0x00005003000075a7 */ /* 0x0022a400080011ff */
[----:B--2---:R-:W-:Y:S05]  /*7d30*/  @!P0 NANOSLEEP.SYNCS 0x989680 ;  /* 0x009896800000895d */ /* 0x004fea0003900000 */
[----:B------:R-:W2:Y:S02]  /*7d40*/  @!P0 SYNCS.PHASECHK.TRANS64 P0, [R0+URZ+0x50], R3 ;  /* 0x00005003000085a7 */ /* 0x000ea400080010ff */
[----:B--2---:R-:W-:Y:S05]  /*7d50*/  @!P0 BRA `(.L_x_122) ;  /* 0xfffffffc00f08947 */ /* 0x004fea000383ffff */
[----:B------:R-:W-:Y:S05]  /*7d60*/  BRA `(.L_x_34) ;  /* 0xffffffa000b47947 */ /* 0x000fea000383ffff */
.L_x_40:
[----:B-1----:R1:W2:Y:S02]  /*7d70*/  SYNCS.PHASECHK.TRANS64.TRYWAIT P0, [R3+URZ+0xc0], R0 ;  /* 0x0000c000030075a7 */ /* 0x0022a400080011ff */
[----:B--2---:R-:W-:Y:S05]  /*7d80*/  @!P0 NANOSLEEP.SYNCS 0x989680 ;  /* 0x009896800000895d */ /* 0x004fea0003900000 */
[----:B------:R-:W2:Y:S02]  /*7d90*/  @!P0 SYNCS.PHASECHK.TRANS64 P0, [R3+URZ+0xc0], R0 ;  /* 0x0000c000030085a7 */ /* 0x000ea400080010ff */
[----:B--2---:R-:W-:Y:S05]  /*7da0*/  @!P0 BRA `(.L_x_40) ;  /* 0xfffffffc00f08947 */ /* 0x004fea000383ffff */
[----:B------:R-:W-:Y:S05]  /*7db0*/  BRA `(.L_x_123) ;  /* 0xffffffa4005c7947 */ /* 0x000fea000383ffff */
.L_x_44:
[----:B------:R-:W-:-:S07]  /*7dc0*/  MOV R0, UR4 ;  /* 0x0000000400007c02 */ /* 0x000fce0008000f00 */
.L_x_124:
[----:B-1----:R1:W2:Y:S02]  /*7dd0*/  SYNCS.PHASECHK.TRANS64.TRYWAIT P0, [R0+URZ], R2 ;  /* 0x00000002000075a7 */ /* 0x0022a400080011ff */
[----:B--2---:R-:W-:Y:S05]  /*7de0*/  @!P0 NANOSLEEP.SYNCS 0x989680 ;  /* 0x009896800000895d */ /* 0x004fea0003900000 */
[----:B------:R-:W2:Y:S02]  /*7df0*/  @!P0 SYNCS.PHASECHK.TRANS64 P0, [R0+URZ], R2 ;  /* 0x00000002000085a7 */ /* 0x000ea400080010ff */
[----:B--2---:R-:W-:Y:S05]  /*7e00*/  @!P0 BRA `(.L_x_124) ;  /* 0xfffffffc00f08947 */ /* 0x004fea000383ffff */
[----:B------:R-:W-:Y:S05]  /*7e10*/  BRA `(.L_x_125) ;  /* 0xffffffac00007947 */ /* 0x000fea000383ffff */
.L_x_45:
[----:B------:R-:W-:-:S07]  /*7e20*/  MOV R0, UR5 ;  /* 0x0000000500007c02 */ /* 0x000fce0008000f00 */
.L_x_126:
[----:B-1----:R1:W2:Y:S02]  /*7e30*/  SYNCS.PHASECHK.TRANS64.TRYWAIT P0, [R0+URZ], R3 ;  /* 0x00000003000075a7 */ /* 0x0022a400080011ff */
[----:B--2---:R-:W-:Y:S05]  /*7e40*/  @!P0 NANOSLEEP.SYNCS 0x989680 ;  /* 0x009896800000895d */ /* 0x004fea0003900000 */
[----:B------:R-:W2:Y:S02]  /*7e50*/  @!P0 SYNCS.PHASECHK.TRANS64 P0, [R0+URZ], R3 ;  /* 0x00000003000085a7 */ /* 0x000ea400080010ff */
[----:B--2---:R-:W-:Y:S05]  /*7e60*/  @!P0 BRA `(.L_x_126) ;  /* 0xfffffffc00f08947 */ /* 0x004fea000383ffff */
[----:B------:R-:W-:Y:S05]  /*7e70*/  BRA `(.L_x_127) ;  /* 0xffffffac000c7947 */ /* 0x000fea000383ffff */
.L_x_46:
[----:B------:R-:W-:-:S07]  /*7e80*/  MOV R0, UR5 ;  /* 0x0000000500007c02 */ /* 0x000fce0008000f00 */
.L_x_128:
[----:B-1----:R1:W2:Y:S02]  /*7e90*/  SYNCS.PHASECHK.TRANS64.TRYWAIT P0, [R0+URZ], R3 ;  /* 0x00000003000075a7 */ /* 0x0022a400080011ff */
[----:B--2---:R-:W-:Y:S05]  /*7ea0*/  @!P0 NANOSLEEP.SYNCS 0x989680 ;  /* 0x009896800000895d */ /* 0x004fea0003900000 */
[----:B------:R-:W2:Y:S02]  /*7eb0*/  @!P0 SYNCS.PHASECHK.TRANS64 P0, [R0+URZ], R3 ;  /* 0x00000003000085a7 */ /* 0x000ea400080010ff */
[----:B--2---:R-:W-:Y:S05]  /*7ec0*/  @!P0 BRA `(.L_x_128) ;  /* 0xfffffffc00f08947 */ /* 0x004fea000383ffff */
[----:B------:R-:W-:Y:S05]  /*7ed0*/  BRA `(.L_x_129) ;  /* 0xffffffac00187947 */ /* 0x000fea000383ffff */
.L_x_47:
[----:B------:R-:W-:-:S07]  /*7ee0*/  MOV R0, UR5 ;  /* 0x0000000500007c02 */ /* 0x000fce0008000f00 */
.L_x_130:
[----:B-1----:R1:W2:Y:S02]  /*7ef0*/  SYNCS.PHASECHK.TRANS64.TRYWAIT P0, [R0+URZ], R3 ;  /* 0x00000003000075a7 */ /* 0x0022a400080011ff */
[----:B--2---:R-:W-:Y:S05]  /*7f00*/  @!P0 NANOSLEEP.SYNCS 0x989680 ;  /* 0x009896800000895d */ /* 0x004fea0003900000 */
[----:B------:R-:W2:Y:S02]  /*7f10*/  @!P0 SYNCS.PHASECHK.TRANS64 P0, [R0+URZ], R3 ;  /* 0x00000003000085a7 */ /* 0x000ea400080010ff */
[----:B--2---:R-:W-:Y:S05]  /*7f20*/  @!P0 BRA `(.L_x_130) ;  /* 0xfffffffc00f08947 */ /* 0x004fea000383ffff */
[----:B------:R-:W-:Y:S05]  /*7f30*/  BRA `(.L_x_131) ;  /* 0xffffffac00247947 */ /* 0x000fea000383ffff */
.L_x_48:
[----:B------:R-:W-:-:S07]  /*7f40*/  MOV R0, UR5 ;  /* 0x0000000500007c02 */ /* 0x000fce0008000f00 */
.L_x_132:
[----:B-1----:R1:W2:Y:S02]  /*7f50*/  SYNCS.PHASECHK.TRANS64.TRYWAIT P0, [R0+URZ], R3 ;  /* 0x00000003000075a7 */ /* 0x0022a400080011ff */
[----:B--2---:R-:W-:Y:S05]  /*7f60*/  @!P0 NANOSLEEP.SYNCS 0x989680 ;  /* 0x009896800000895d */ /* 0x004fea0003900000 */
[----:B------:R-:W2:Y:S02]  /*7f70*/  @!P0 SYNCS.PHASECHK.TRANS64 P0, [R0+URZ], R3 ;  /* 0x00000003000085a7 */ /* 0x000ea400080010ff */
[----:B--2---:R-:W-:Y:S05]  /*7f80*/  @!P0 BRA `(.L_x_132) ;  /* 0xfffffffc00f08947 */ /* 0x004fea000383ffff */
[----:B------:R-:W-:Y:S05]  /*7f90*/  BRA `(.L_x_133) ;  /* 0xffffffac00307947 */ /* 0x000fea000383ffff */
.L_x_49:
[----:B------:R-:W-:-:S07]  /*7fa0*/  MOV R0, UR5 ;  /* 0x0000000500007c02 */ /* 0x000fce0008000f00 */
.L_x_134:
[----:B-1----:R1:W2:Y:S02]  /*7fb0*/  SYNCS.PHASECHK.TRANS64.TRYWAIT P0, [R0+URZ], R3 ;  /* 0x00000003000075a7 */ /* 0x0022a400080011ff */
[----:B--2---:R-:W-:Y:S05]  /*7fc0*/  @!P0 NANOSLEEP.SYNCS 0x989680 ;  /* 0x009896800000895d */ /* 0x004fea0003900000 */
[----:B------:R-:W2:Y:S02]  /*7fd0*/  @!P0 SYNCS.PHASECHK.TRANS64 P0, [R0+URZ], R3 ;  /* 0x00000003000085a7 */ /* 0x000ea400080010ff */
[----:B--2---:R-:W-:Y:S05]  /*7fe0*/  @!P0 BRA `(.L_x_134) ;  /* 0xfffffffc00f08947 */ /* 0x004fea000383ffff */
[----:B------:R-:W-:Y:S05]  /*7ff0*/  BRA `(.L_x_135) ;  /* 0xffffffac003c7947 */ /* 0x000fea000383ffff */
.L_x_50:
[----:B------:R-:W-:-:S07]  /*8000*/  MOV R0, UR5 ;  /* 0x0000000500007c02 */ /* 0x000fce0008000f00 */
.L_x_136:
[----:B-1----:R1:W2:Y:S02]  /*8010*/  SYNCS.PHASECHK.TRANS64.TRYWAIT P0, [R0+URZ], R3 ;  /* 0x00000003000075a7 */ /* 0x0022a400080011ff */
[----:B--2---:R-:W-:Y:S05]  /*8020*/  @!P0 NANOSLEEP.SYNCS 0x989680 ;  /* 0x009896800000895d */ /* 0x004fea0003900000 */
[----:B------:R-:W2:Y:S02]  /*8030*/  @!P0 SYNCS.PHASECHK.TRANS64 P0, [R0+URZ], R3 ;  /* 0x00000003000085a7 */ /* 0x000ea400080010ff */
[----:B--2---:R-:W-:Y:S05]  /*8040*/  @!P0 BRA `(.L_x_136) ;  /* 0xfffffffc00f08947 */ /* 0x004fea000383ffff */
[----:B------:R-:W-:Y:S05]  /*8050*/  BRA `(.L_x_137) ;  /* 0xffffffac00487947 */ /* 0x000fea000383ffff */
.L_x_51:
[----:B------:R-:W-:-:S07]  /*8060*/  MOV R0, UR5 ;  /* 0x0000000500007c02 */ /* 0x000fce0008000f00 */
.L_x_138:
[----:B-1----:R1:W2:Y:S02]  /*8070*/  SYNCS.PHASECHK.TRANS64.TRYWAIT P0, [R0+URZ], R3 ;  /* 0x00000003000075a7 */ /* 0x0022a400080011ff */
[----:B--2---:R-:W-:Y:S05]  /*8080*/  @!P0 NANOSLEEP.SYNCS 0x989680 ;  /* 0x009896800000895d */ /* 0x004fea0003900000 */
[----:B------:R-:W2:Y:S02]  /*8090*/  @!P0 SYNCS.PHASECHK.TRANS64 P0, [R0+URZ], R3 ;  /* 0x00000003000085a7 */ /* 0x000ea400080010ff */
[----:B--2---:R-:W-:Y:S05]  /*80a0*/  @!P0 BRA `(.L_x_138) ;  /* 0xfffffffc00f08947 */ /* 0x004fea000383ffff */
[----:B------:R-:W-:Y:S05]  /*80b0*/  BRA `(.L_x_139) ;  /* 0xffffffac00547947 */ /* 0x000fea000383ffff */
.L_x_52:
[----:B------:R-:W-:-:S07]  /*80c0*/  MOV R0, UR5 ;  /* 0x0000000500007c02 */ /* 0x000fce0008000f00 */
.L_x_140:
[----:B-1----:R1:W2:Y:S02]  /*80d0*/  SYNCS.PHASECHK.TRANS64.TRYWAIT P0, [R0+URZ], R3 ;  /* 0x00000003000075a7 */ /* 0x0022a400080011ff */
[----:B--2---:R-:W-:Y:S05]  /*80e0*/  @!P0 NANOSLEEP.SYNCS 0x989680 ;  /* 0x009896800000895d */ /* 0x004fea0003900000 */
[----:B------:R-:W2:Y:S02]  /*80f0*/  @!P0 SYNCS.PHASECHK.TRANS64 P0, [R0+URZ], R3 ;  /* 0x00000003000085a7 */ /* 0x000ea400080010ff */
[----:B--2---:R-:W-:Y:S05]  /*8100*/  @!P0 BRA `(.L_x_140) ;  /* 0xfffffffc00f08947 */ /* 0x004fea000383ffff */
[----:B------:R-:W-:Y:S05]  /*8110*/  BRA `(.L_x_141) ;  /* 0xffffffac00607947 */ /* 0x000fea000383ffff */
.L_x_55:
[----:B--2---:R2:W3:Y:S02]  /*8120*/  SYNCS.PHASECHK.TRANS64.TRYWAIT P0, [R2+URZ+0x120], R4 ;  /* 0x00012004020075a7 */ /* 0x0044e400080011ff */
[----:B---3--:R-:W-:Y:S05]  /*8130*/  @!P0 NANOSLEEP.SYNCS 0x989680 ;  /* 0x009896800000895d */ /* 0x008fea0003900000 */
[----:B------:R-:W3:Y:S02]  /*8140*/  @!P0 SYNCS.PHASECHK.TRANS64 P0, [R2+URZ+0x120], R4 ;  /* 0x00012004020085a7 */ /* 0x000ee400080010ff */
[----:B---3--:R-:W-:Y:S05]  /*8150*/  @!P0 BRA `(.L_x_55) ;  /* 0xfffffffc00f08947 */ /* 0x008fea000383ffff */
[----:B------:R-:W-:Y:S05]  /*8160*/  BRA `(.L_x_142) ;  /* 0xffffffac00bc7947 */ /* 0x000fea000383ffff */
.L_x_56:
[----:B------:R-:W-:-:S07]  /*8170*/  MOV R2, UR4 ;  /* 0x0000000400027c02 */ /* 0x000fce0008000f00 */
.L_x_143:
[----:B--2---:R2:W3:Y:S02]  /*8180*/  SYNCS.PHASECHK.TRANS64.TRYWAIT P0, [R2+URZ+0xd0], R5 ;  /* 0x0000d005020075a7 */ /* 0x0044e400080011ff */
[----:B---3--:R-:W-:Y:S05]  /*8190*/  @!P0 NANOSLEEP.SYNCS 0x989680 ;  /* 0x009896800000895d */ /* 0x008fea0003900000 */
[----:B------:R-:W3:Y:S02]  /*81a0*/  @!P0 SYNCS.PHASECHK.TRANS64 P0, [R2+URZ+0xd0], R5 ;  /* 0x0000d005020085a7 */ /* 0x000ee400080010ff */
[----:B---3--:R-:W-:Y:S05]  /*81b0*/  @!P0 BRA `(.L_x_143) ;  /* 0xfffffffc00f08947 */ /* 0x008fea000383ffff */
[----:B------:R-:W-:Y:S05]  /*81c0*/  BRA `(.L_x_144) ;  /* 0xffffffac00cc7947 */ /* 0x000fea000383ffff */
.L_x_57:
[----:B--2---:R2:W3:Y:S02]  /*81d0*/  SYNCS.PHASECHK.TRANS64.TRYWAIT P1, [R2+URZ+0xc0], R4 ;  /* 0x0000c004020075a7 */ /* 0x0044e400080211ff */
[----:B---3--:R-:W-:Y:S05]  /*81e0*/  @!P1 NANOSLEEP.SYNCS 0x989680 ;  /* 0x009896800000995d */ /* 0x008fea0003900000 */
[----:B------:R-:W3:Y:S02]  /*81f0*/  @!P1 SYNCS.PHASECHK.TRANS64 P1, [R2+URZ+0xc0], R4 ;  /* 0x0000c004020095a7 */ /* 0x000ee400080210ff */
[----:B---3--:R-:W-:Y:S05]  /*8200*/  @!P1 BRA `(.L_x_57) ;  /* 0xfffffffc00f09947 */ /* 0x008fea000383ffff */
[----:B------:R-:W-:Y:S05]  /*8210*/  BRA `(.L_x_145) ;  /* 0xffffffac00fc7947 */ /* 0x000fea000383ffff */
.L_x_60:
[----:B------:R-:W-:-:S07]  /*8220*/  MOV R0, UR4 ;  /* 0x0000000400007c02 */ /* 0x000fce0008000f00 */
.L_x_146:
[----:B--2---:R2:W3:Y:S02]  /*8230*/  SYNCS.PHASECHK.TRANS64.TRYWAIT P0, [R0+URZ+0xd0], R2 ;  /* 0x0000d002000075a7 */ /* 0x0044e400080011ff */
[----:B---3--:R-:W-:Y:S05]  /*8240*/  @!P0 NANOSLEEP.SYNCS 0x989680 ;  /* 0x009896800000895d */ /* 0x008fea0003900000 */
[----:B------:R-:W3:Y:S02]  /*8250*/  @!P0 SYNCS.PHASECHK.TRANS64 P0, [R0+URZ+0xd0], R2 ;  /* 0x0000d002000085a7 */ /* 0x000ee400080010ff */
[----:B---3--:R-:W-:Y:S05]  /*8260*/  @!P0 BRA `(.L_x_146) ;  /* 0xfffffffc00f08947 */ /* 0x008fea000383ffff */
[----:B------:R-:W-:Y:S05]  /*8270*/  BRA `(.L_x_59) ;  /* 0xffffffb000507947 */ /* 0x000fea000383ffff */
.L_x_69:
[----:B--2---:R-:W-:-:S04]  /*8280*/  MOV R5, UR5 ;  /* 0x0000000500057c02 */ /* 0x004fc80008000f00 */
[----:B------:R2:W3:Y:S03]  /*8290*/  SYNCS.PHASECHK.TRANS64.TRYWAIT P0, [R5+URZ+0x8], R6 ;  /* 0x00000806050075a7 */ /* 0x0004e600080011ff */
[----:B---3--:R-:W-:Y:S05]  /*82a0*/  @!P0 NANOSLEEP.SYNCS 0x989680 ;  /* 0x009896800000895d */ /* 0x008fea0003900000 */
[----:B------:R-:W3:Y:S02]  /*82b0*/  @!P0 SYNCS.PHASECHK.TRANS64 P0, [R5+URZ+0x8], R6 ;  /* 0x00000806050085a7 */ /* 0x000ee400080010ff */
[----:B---3--:R-:W-:Y:S05]  /*82c0*/  @!P0 BRA `(.L_x_69) ;  /* 0xfffffffc00ec8947 */ /* 0x008fea000383ffff */
[----:B------:R-:W-:Y:S05]  /*82d0*/  BRA `(.L_x_68) ;  /* 0xffffffb400047947 */ /* 0x000fea000383ffff */
.L_x_71:
[----:B------:R-:W-:Y:S01]  /*82e0*/  BSSY B0, `(.L_x_147) ;  /* 0x0000006000007945 */ /* 0x000fe20003800000 */
[----:B------:R-:W-:-:S07]  /*82f0*/  MOV R15, 0xffffffff ;  /* 0xffffffff000f7802 */ /* 0x000fce0000000f00 */
[----:B-12--5:R-:W-:Y:S05]  /*8300*/  WARPSYNC.COLLECTIVE R15, `(.L_x_148) ;  /* 0x000000000f0c7348 */ /* 0x026fea0003c00000 */
[----:B------:R-:W-:Y:S02]  /*8310*/  ELECT P6, UR79, PT ;  /* 0x00000000004f782f */ /* 0x000fe400038c0000 */
[----:B------:R-:W-:Y:S01]  /*8320*/  MOV R14, UR79 ;  /* 0x0000004f000e7c02 */ /* 0x000fe20008000f00 */
[----:B-12--5:R-:W-:Y:S10]  /*8330*/  ENDCOLLECTIVE ;  /* 0x000000000000791b */ /* 0x026ff40003800000 */
.L_x_148:
[----:B------:R-:W-:Y:S05]  /*8340*/  BSYNC B0 ;  /* 0x0000000000007941 */ /* 0x000fea0003800000 */
.L_x_147:
[----:B------:R-:W-:Y:S01]  /*8350*/  PLOP3.LUT P0, PT, P6, PT, PT, 0x80, 0x8 ;  /* 0x000000000008781c */ /* 0x000fe2000370f070 */
[----:B------:R-:W-:-:S12]  /*8360*/  BRA `(.L_x_149) ;  /* 0xffffffb400307947 */ /* 0x000fd8000383ffff */
.L_x_73:
[----:B--2---:R-:W-:-:S04]  /*8370*/  MOV R0, UR5 ;  /* 0x0000000500007c02 */ /* 0x004fc80008000f00 */
[----:B------:R2:W3:Y:S03]  /*8380*/  SYNCS.PHASECHK.TRANS64.TRYWAIT P0, [R0+URZ+0x8], R4 ;  /* 0x00000804000075a7 */ /* 0x0004e600080011ff */
[----:B---3--:R-:W-:Y:S05]  /*8390*/  @!P0 NANOSLEEP.SYNCS 0x989680 ;  /* 0x009896800000895d */ /* 0x008fea0003900000 */
[----:B------:R-:W3:Y:S02]  /*83a0*/  @!P0 SYNCS.PHASECHK.TRANS64 P0, [R0+URZ+0x8], R4 ;  /* 0x00000804000085a7 */ /* 0x000ee400080010ff */
[----:B---3--:R-:W-:Y:S05]  /*83b0*/  @!P0 BRA `(.L_x_73) ;  /* 0xfffffffc00ec8947 */ /* 0x008fea000383ffff */
[----:B------:R-:W-:Y:S05]  /*83c0*/  BRA `(.L_x_72) ;  /* 0xffffffb400347947 */ /* 0x000fea000383ffff */
.L_x_74:
[----:B-1----:R1:W2:Y:S02]  /*83d0*/  SYNCS.PHASECHK.TRANS64.TRYWAIT P0, [R0+URZ+0xc0], R4 ;  /* 0x0000c004000075a7 */ /* 0x0022a400080011ff */
[----:B--2---:R-:W-:Y:S05]  /*83e0*/  @!P0 NANOSLEEP.SYNCS 0x989680 ;  /* 0x009896800000895d */ /* 0x004fea0003900000 */
[----:B------:R-:W2:Y:S02]  /*83f0*/  @!P0 SYNCS.PHASECHK.TRANS64 P0, [R0+URZ+0xc0], R4 ;  /* 0x0000c004000085a7 */ /* 0x000ea400080010ff */
[----:B--2---:R-:W-:Y:S05]  /*8400*/  @!P0 BRA `(.L_x_74) ;  /* 0xfffffffc00f08947 */ /* 0x004fea000383ffff */
[----:B------:R-:W-:Y:S05]  /*8410*/  BRA `(.L_x_150) ;  /* 0xffffffb800207947 */ /* 0x000fea000383ffff */
.L_x_76:
[----:B------:R-:W-:-:S07]  /*8420*/  MOV R0, UR31 ;  /* 0x0000001f00007c02 */ /* 0x000fce0008000f00 */
.L_x_151:
[----:B-1----:R1:W2:Y:S02]  /*8430*/  SYNCS.PHASECHK.TRANS64.TRYWAIT P0, [R0+URZ+0x100], R4 ;  /* 0x00010004000075a7 */ /* 0x0022a400080011ff */
[----:B--2---:R-:W-:Y:S05]  /*8440*/  @!P0 NANOSLEEP.SYNCS 0x989680 ;  /* 0x009896800000895d */ /* 0x004fea0003900000 */
[----:B------:R-:W2:Y:S02]  /*8450*/  @!P0 SYNCS.PHASECHK.TRANS64 P0, [R0+URZ+0x100], R4 ;  /* 0x00010004000085a7 */ /* 0x000ea400080010ff */
[----:B--2---:R-:W-:Y:S05]  /*8460*/  @!P0 BRA `(.L_x_151) ;  /* 0xfffffffc00f08947 */ /* 0x004fea000383ffff */
[----:B------:R-:W-:Y:S05]  /*8470*/  BRA `(.L_x_152) ;  /* 0xffffffb8006c7947 */ /* 0x000fea000383ffff */
.L_x_79:
[----:B------:R-:W-:Y:S07]  /*8480*/  MOV R0, UR5 ;  /* 0x0000000500007c02 */ /* 0x000fee0008000f00 */
.L_x_153:
[----:B-1----:R1:W2:Y:S02]  /*8490*/  SYNCS.PHASECHK.TRANS64.TRYWAIT P0, [R0+URZ], R4 ;  /* 0x00000004000075a7 */ /* 0x0022a400080011ff */
[----:B--2---:R-:W-:Y:S05]  /*84a0*/  @!P0 NANOSLEEP.SYNCS 0x989680 ;  /* 0x009896800000895d */ /* 0x004fea0003900000 */
[----:B------:R-:W2:Y:S02]  /*84b0*/  @!P0 SYNCS.PHASECHK.TRANS64 P0, [R0+URZ], R4 ;  /* 0x00000004000085a7 */ /* 0x000ea400080010ff */
[----:B--2---:R-:W-:Y:S05]  /*84c0*/  @!P0 BRA `(.L_x_153) ;  /* 0xfffffffc00f08947 */ /* 0x004fea000383ffff */
[----:B------:R-:W-:Y:S05]  /*84d0*/  BRA `(.L_x_78) ;  /* 0xffffffb800807947 */ /* 0x000fea000383ffff */
.L_x_83:
[----:B-1----:R-:W-:-:S07]  /*84e0*/  MOV R0, UR4 ;  /* 0x0000000400007c02 */ /* 0x002fce0008000f00 */
.L_x_154:
[----:B-1----:R1:W2:Y:S02]  /*84f0*/  SYNCS.PHASECHK.TRANS64.TRYWAIT P0, [R0+URZ], R2 ;  /* 0x00000002000075a7 */ /* 0x0022a400080011ff */
[----:B--2---:R-:W-:Y:S05]  /*8500*/  @!P0 NANOSLEEP.SYNCS 0x989680 ;  /* 0x009896800000895d */ /* 0x004fea0003900000 */
[----:B------:R-:W2:Y:S02]  /*8510*/  @!P0 SYNCS.PHASECHK.TRANS64 P0, [R0+URZ], R2 ;  /* 0x00000002000085a7 */ /* 0x000ea400080010ff */
[----:B--2---:R-:W-:Y:S05]  /*8520*/  @!P0 BRA `(.L_x_154) ;  /* 0xfffffffc00f08947 */ /* 0x004fea000383ffff */
[----:B------:R-:W-:Y:S05]  /*8530*/  BRA `(.L_x_155) ;  /* 0xffffffbc00747947 */ /* 0x000fea000383ffff */
.L_x_84:
[----:B------:R-:W-:-:S07]  /*8540*/  MOV R0, UR5 ;  /* 0x0000000500007c02 */ /* 0x000fce0008000f00 */
.L_x_156:
[----:B-1----:R1:W2:Y:S02]  /*8550*/  SYNCS.PHASECHK.TRANS64.TRYWAIT P0, [R0+URZ], R3 ;  /* 0x00000003000075a7 */ /* 0x0022a400080011ff */
[----:B--2---:R-:W-:Y:S05]  /*8560*/  @!P0 NANOSLEEP.SYNCS 0x989680 ;  /* 0x009896800000895d */ /* 0x004fea0003900000 */
[----:B------:R-:W2:Y:S02]  /*8570*/  @!P0 SYNCS.PHASECHK.TRANS64 P0, [R0+URZ], R3 ;  /* 0x00000003000085a7 */ /* 0x000ea400080010ff */
[----:B--2---:R-:W-:Y:S05]  /*8580*/  @!P0 BRA `(.L_x_156) ;  /* 0xfffffffc00f08947 */ /* 0x004fea000383ffff */
[----:B------:R-:W-:Y:S05]  /*8590*/  BRA `(.L_x_157) ;  /* 0xffffffbc00807947 */ /* 0x000fea000383ffff */
.L_x_85:
[----:B------:R-:W-:-:S07]  /*85a0*/  MOV R0, UR5 ;  /* 0x0000000500007c02 */ /* 0x000fce0008000f00 */
.L_x_158:
[----:B-1----:R1:W2:Y:S02]  /*85b0*/  SYNCS.PHASECHK.TRANS64.TRYWAIT P0, [R0+URZ], R3 ;  /* 0x00000003000075a7 */ /* 0x0022a400080011ff */
[----:B--2---:R-:W-:Y:S05]  /*85c0*/  @!P0 NANOSLEEP.SYNCS 0x989680 ;  /* 0x009896800000895d */ /* 0x004fea0003900000 */
[----:B------:R-:W2:Y:S02]  /*85d0*/  @!P0 SYNCS.PHASECHK.TRANS64 P0, [R0+URZ], R3 ;  /* 0x00000003000085a7 */ /* 0x000ea400080010ff */
[----:B--2---:R-:W-:Y:S05]  /*85e0*/  @!P0 BRA `(.L_x_158) ;  /* 0xfffffffc00f08947 */ /* 0x004fea000383ffff */
[----:B------:R-:W-:Y:S05]  /*85f0*/  BRA `(.L_x_159) ;  /* 0xffffffbc008c7947 */ /* 0x000fea000383ffff */
.L_x_88:
[----:B------:R-:W-:-:S07]  /*8600*/  MOV R0, UR26 ;  /* 0x0000001a00007c02 */ /* 0x000fce0008000f00 */
.L_x_160:
[----:B-1----:R1:W2:Y:S02]  /*8610*/  SYNCS.PHASECHK.TRANS64.TRYWAIT P1, [R0+URZ+0x140], R2 ;  /* 0x00014002000075a7 */ /* 0x0022a400080211ff */
[----:B--2---:R-:W-:Y:S05]  /*8620*/  @!P1 NANOSLEEP.SYNCS 0x989680 ;  /* 0x009896800000995d */ /* 0x004fea0003900000 */
[----:B------:R-:W2:Y:S02]  /*8630*/  @!P1 SYNCS.PHASECHK.TRANS64 P1, [R0+URZ+0x140], R2 ;  /* 0x00014002000095a7 */ /* 0x000ea400080210ff */
[----:B--2---:R-:W-:Y:S05]  /*8640*/  @!P1 BRA `(.L_x_160) ;  /* 0xfffffffc00f09947 */ /* 0x004fea000383ffff */
[----:B------:R-:W-:Y:S05]  /*8650*/  BRA `(.L_x_161) ;  /* 0xffffffbc00d87947 */ /* 0x000fea000383ffff */
.L_x_93:
[----:B--2---:R2:W3:Y:S02]  /*8660*/  SYNCS.PHASECHK.TRANS64.TRYWAIT P0, [R3+URZ+0xc0], R0 ;  /* 0x0000c000030075a7 */ /* 0x0044e400080011ff */
[----:B---3--:R-:W-:Y:S05]  /*8670*/  @!P0 NANOSLEEP.SYNCS 0x989680 ;  /* 0x009896800000895d */ /* 0x008fea0003900000 */
[----:B------:R-:W3:Y:S02]  /*8680*/  @!P0 SYNCS.PHASECHK.TRANS64 P0, [R3+URZ+0xc0], R0 ;  /* 0x0000c000030085a7 */ /* 0x000ee400080010ff */
[----:B---3--:R-:W-:Y:S05]  /*8690*/  @!P0 BRA `(.L_x_93) ;  /* 0xfffffffc00f08947 */ /* 0x008fea000383ffff */
[----:B------:R-:W-:Y:S05]  /*86a0*/  BRA `(.L_x_162) ;  /* 0xffffffc400047947 */ /* 0x000fea000383ffff */
.L_x_96:
[----:B--2---:R-:W-:Y:S07]  /*86b0*/  MOV R0, UR17 ;  /* 0x0000001100007c02 */ /* 0x004fee0008000f00 */
.L_x_163:
[----:B--2---:R2:W3:Y:S02]  /*86c0*/  SYNCS.PHASECHK.TRANS64.TRYWAIT P1, [R0+URZ+0xb8], R3 ;  /* 0x0000b803000075a7 */ /* 0x0044e400080211ff */
[----:B---3--:R-:W-:Y:S05]  /*86d0*/  @!P1 NANOSLEEP.SYNCS 0x989680 ;  /* 0x009896800000995d */ /* 0x008fea0003900000 */
[----:B------:R-:W3:Y:S02]  /*86e0*/  @!P1 SYNCS.PHASECHK.TRANS64 P1, [R0+URZ+0xb8], R3 ;  /* 0x0000b803000095a7 */ /* 0x000ee400080210ff */
[----:B---3--:R-:W-:Y:S05]  /*86f0*/  @!P1 BRA `(.L_x_163) ;  /* 0xfffffffc00f09947 */ /* 0x008fea000383ffff */
[----:B------:R-:W-:Y:S05]  /*8700*/  BRA `(.L_x_95) ;  /* 0xffffffc800787947 */ /* 0x000fea000383ffff */
.L_x_99:
[----:B--2---:R-:W-:Y:S07]  /*8710*/  MOV R0, UR17 ;  /* 0x0000001100007c02 */ /* 0x004fee0008000f00 */
.L_x_164:
[----:B--2---:R2:W3:Y:S02]  /*8720*/  SYNCS.PHASECHK.TRANS64.TRYWAIT P0, [R0+URZ+0xa8], R2 ;  /* 0x0000a802000075a7 */ /* 0x0044e400080011ff */
[----:B---3--:R-:W-:Y:S05]  /*8730*/  @!P0 NANOSLEEP.SYNCS 0x989680 ;  /* 0x009896800000895d */ /* 0x008fea0003900000 */
[----:B------:R-:W3:Y:S02]  /*8740*/  @!P0 SYNCS.PHASECHK.TRANS64 P0, [R0+URZ+0xa8], R2 ;  /* 0x0000a802000085a7 */ /* 0x000ee400080010ff */
[----:B---3--:R-:W-:Y:S05]  /*8750*/  @!P0 BRA `(.L_x_164) ;  /* 0xfffffffc00f08947 */ /* 0x008fea000383ffff */
[----:B------:R-:W-:Y:S05]  /*8760*/  BRA `(.L_x_165) ;  /* 0xffffffc800cc7947 */ /* 0x000fea000383ffff */
.L_x_102:
[----:B--2---:R2:W4:Y:S02]  /*8770*/  SYNCS.PHASECHK.TRANS64.TRYWAIT P0, [R3+URZ+0xc0], R0 ;  /* 0x0000c000030075a7 */ /* 0x00452400080011ff */
[----:B----4-:R-:W-:Y:S05]  /*8780*/  @!P0 NANOSLEEP.SYNCS 0x989680 ;  /* 0x009896800000895d */ /* 0x010fea0003900000 */
[----:B------:R-:W4:Y:S02]  /*8790*/  @!P0 SYNCS.PHASECHK.TRANS64 P0, [R3+URZ+0xc0], R0 ;  /* 0x0000c000030085a7 */ /* 0x000f2400080010ff */
[----:B----4-:R-:W-:Y:S05]  /*87a0*/  @!P0 BRA `(.L_x_102) ;  /* 0xfffffffc00f08947 */ /* 0x010fea000383ffff */
[----:B------:R-:W-:Y:S05]  /*87b0*/  BRA `(.L_x_166) ;  /* 0xffffffd000187947 */ /* 0x000fea000383ffff */
.L_x_113:
[----:B-1----:R-:W-:Y:S04]  /*87c0*/  MOV R0, UR44 ;  /* 0x0000002c00007c02 */ /* 0x002fe80008000f00 */
[----:B------:R1:W2:Y:S03]  /*87d0*/  SYNCS.PHASECHK.TRANS64.TRYWAIT P1, [R0+URZ+0xa0], R3 ;  /* 0x0000a003000075a7 */ /* 0x0002a600080211ff */
[----:B--2---:R-:W-:Y:S05]  /*87e0*/  @!P1 NANOSLEEP.SYNCS 0x989680 ;  /* 0x009896800000995d */ /* 0x004fea0003900000 */
[----:B------:R-:W2:Y:S02]  /*87f0*/  @!P1 SYNCS.PHASECHK.TRANS64 P1, [R0+URZ+0xa0], R3 ;  /* 0x0000a003000095a7 */ /* 0x000ea400080210ff */
[----:B--2---:R-:W-:Y:S05]  /*8800*/  @!P1 BRA `(.L_x_113) ;  /* 0xfffffffc00ec9947 */ /* 0x004fea000383ffff */
[----:B------:R-:W-:Y:S05]  /*8810*/  BRA `(.L_x_112) ;  /* 0xffffffdc00707947 */ /* 0x000fea000383ffff */
.L_x_115:
[----:B------:R1:W1:Y:S02]  /*8820*/  SYNCS.PHASECHK.TRANS64.TRYWAIT P1, [R149+URZ+0xe0], R4 ;  /* 0x0000e004950075a7 */ /* 0x00026400080211ff */
[----:B-1----:R-:W-:Y:S05]  /*8830*/  @!P1 NANOSLEEP.SYNCS 0x989680 ;  /* 0x009896800000995d */ /* 0x002fea0003900000 */
[----:B------:R-:W1:Y:S02]  /*8840*/  @!P1 SYNCS.PHASECHK.TRANS64 P1, [R149+URZ+0xe0], R4 ;  /* 0x0000e004950095a7 */ /* 0x000e6400080210ff */
[----:B-1----:R-:W-:Y:S05]  /*8850*/  @!P1 BRA `(.L_x_115) ;  /* 0xfffffffc00f09947 */ /* 0x002fea000383ffff */
[----:B------:R-:W-:Y:S05]  /*8860*/  BRA `(.L_x_114) ;  /* 0xffffffdc00b47947 */ /* 0x000fea000383ffff */
        .weak           $__internal_0_$__cuda_sm10x_tcgen05_guardrail_trap_col_being_dealloced_not_returned_by_alloc
        .type           $__internal_0_$__cuda_sm10x_tcgen05_guardrail_trap_col_being_dealloced_not_returned_by_alloc,@function
        .size           $__internal_0_$__cuda_sm10x_tcgen05_guardrail_trap_col_being_dealloced_not_returned_by_alloc,($__internal_1_$__cuda_sm10x_tcgen05_guardrail_trap_phase_invalid_during_alloc - $__internal_0_$__cuda_sm10x_tcgen05_guardrail_trap_col_being_dealloced_not_returned_by_alloc)
$__internal_0_$__cuda_sm10x_tcgen05_guardrail_trap_col_being_dealloced_not_returned_by_alloc:
[----:B------:R-:W-:Y:S05]  /*8870*/  BPT.TRAP 0x1 ;  /* 0x000000040000795c */ /* 0x000fea0000300000 */
[----:B------:R-:W-:-:S04]  /*8880*/  HFMA2 R3, -RZ, RZ, 0, 0 ;  /* 0x00000000ff037431 */ /* 0x000fc800000001ff */
[----:B------:R-:W-:Y:S05]  /*8890*/  RET.REL.NODEC R2 `(_ZN7cutlass13device_kernelINS_4gemm6kernel13GemmUniversalIN4cute5tupleIJiiiiEEENS1_10collective13CollectiveMmaINS1_35MainloopSm100TmaUmmaWarpSpecializedILi10ELi2ELi4ENS5_IJNS4_1CILi8EEENSA_ILi1EEESC_EEEEENS5_IJNSA_ILi256EEENSA_ILi64EEENSA_ILi128EEEEEEaNS5_IJlSC_lEEEaSJ_NS4_8TiledMMAINS4_8MMA_AtomIJNS4_21SM100_MMA_S8_2x1SM_SSIaaiLi256ELi64ELNS4_4UMMA5MajorE0ELSO_0ELNSN_8SaturateE0EEEEEENS4_6LayoutINS5_IJSC_SC_SC_EEENS5_IJNSA_ILi0EEESU_SU_EEEEENS5_IJNS4_10UnderscoreESX_SX_EEEEENS4_18SM100_TMA_2SM_LOADENS4_14ComposedLayoutINS4_7SwizzleILi3ELi4ELi3EEENS4_18smem_ptr_flag_bitsILi8EEENSS_INS5_IJSB_SH_EEENS5_IJSH_SC_EEEEEEEvNS4_8identityENS4_28SM100_TMA_2SM_LOAD_MULTICASTES19_vS1A_EENS_8epilogue10collective18CollectiveEpilogueINS1D_23Sm100TmaWarpSpecializedILi1ELi1ELi64ELb0ELb0EEEJNS5_IJSH_SG_SH_EEENS5_IJNSS_ISH_SC_EENSS_ISG_SC_EEEEEaSJ_aSJ_NS1D_6fusion15FusionCallbacksIS1H_NS1M_17LinearCombinationIaiaiLNS_15FloatRoundStyleE2EEES1I_S1L_JEEENS4_5SM1004TMEM4LOAD26SM100_TMEM_LOAD_32dp32b64xENS4_13SM90_TMA_LOADENS11_INS12_ILi2ELi4ELi3EEES15_NSS_INS5_IJSB_SG_EEENS5_IJSG_SC_EEEEEEENS4_39AutoVectorizingCopyWithAssumedAlignmentILi128EEENS4_14SM90_TMA_STOREES21_S23_S23_EEEvvEEEEvNT_6ParamsE) ;  /* 0xffffff7402d87950 */ /* 0x000fea0003c3ffff */
        .weak           $__internal_1_$__cuda_sm10x_tcgen05_guardrail_trap_phase_invalid_during_alloc
        .type           $__internal_1_$__cuda_sm10x_tcgen05_guardrail_trap_phase_invalid_during_alloc,@function
        .size           $__internal_1_$__cuda_sm10x_tcgen05_guardrail_trap_phase_invalid_during_alloc,($__internal_2_$__cuda_sm10x_tcgen05_guardrail_trap_unallocated_columns_being_dealloced - $__internal_1_$__cuda_sm10x_tcgen05_guardrail_trap_phase_invalid_during_alloc)
$__internal_1_$__cuda_sm10x_tcgen05_guardrail_trap_phase_invalid_during_alloc:
[----:B------:R-:W-:Y:S05]  /*88a0*/  BPT.TRAP 0x1 ;  /* 0x000000040000795c */ /* 0x000fea0000300000 */
[----:B------:R-:W-:-:S04]  /*88b0*/  MOV R5, 0x0 ;  /* 0x0000000000057802 */ /* 0x000fc80000000f00 */
[----:B------:R-:W-:Y:S05]  /*88c0*/  RET.REL.NODEC R4 `(_ZN7cutlass13device_kernelINS_4gemm6kernel13GemmUniversalIN4cute5tupleIJiiiiEEENS1_10collective13CollectiveMmaINS1_35MainloopSm100TmaUmmaWarpSpecializedILi10ELi2ELi4ENS5_IJNS4_1CILi8EEENSA_ILi1EEESC_EEEEENS5_IJNSA_ILi256EEENSA_ILi64EEENSA_ILi128EEEEEEaNS5_IJlSC_lEEEaSJ_NS4_8TiledMMAINS4_8MMA_AtomIJNS4_21SM100_MMA_S8_2x1SM_SSIaaiLi256ELi64ELNS4_4UMMA5MajorE0ELSO_0ELNSN_8SaturateE0EEEEEENS4_6LayoutINS5_IJSC_SC_SC_EEENS5_IJNSA_ILi0EEESU_SU_EEEEENS5_IJNS4_10UnderscoreESX_SX_EEEEENS4_18SM100_TMA_2SM_LOADENS4_14ComposedLayoutINS4_7SwizzleILi3ELi4ELi3EEENS4_18smem_ptr_flag_bitsILi8EEENSS_INS5_IJSB_SH_EEENS5_IJSH_SC_EEEEEEEvNS4_8identityENS4_28SM100_TMA_2SM_LOAD_MULTICASTES19_vS1A_EENS_8epilogue10collective18CollectiveEpilogueINS1D_23Sm100TmaWarpSpecializedILi1ELi1ELi64ELb0ELb0EEEJNS5_IJSH_SG_SH_EEENS5_IJNSS_ISH_SC_EENSS_ISG_SC_EEEEEaSJ_aSJ_NS1D_6fusion15FusionCallbacksIS1H_NS1M_17LinearCombinationIaiaiLNS_15FloatRoundStyleE2EEES1I_S1L_JEEENS4_5SM1004TMEM4LOAD26SM100_TMEM_LOAD_32dp32b64xENS4_13SM90_TMA_LOADENS11_INS12_ILi2ELi4ELi3EEES15_NSS_INS5_IJSB_SG_EEENS5_IJSG_SC_EEEEEEENS4_39AutoVectorizingCopyWithAssumedAlignmentILi128EEENS4_14SM90_TMA_STOREES21_S23_S23_EEEvvEEEEvNT_6ParamsE) ;  /* 0xffffff7404cc7950 */ /* 0x000fea0003c3ffff */
        .weak           $__internal_2_$__cuda_sm10x_tcgen05_guardrail_trap_unallocated_columns_being_dealloced
        .type           $__internal_2_$__cuda_sm10x_tcgen05_guardrail_trap_unallocated_columns_being_dealloced,@function
        .size           $__internal_2_$__cuda_sm10x_tcgen05_guardrail_trap_unallocated_columns_being_dealloced,(.L_x_168 - $__internal_2_$__cuda_sm10x_tcgen05_guardrail_trap_unallocated_columns_being_dealloced)
$__internal_2_$__cuda_sm10x_tcgen05_guardrail_trap_unallocated_columns_being_dealloced:
[----:B------:R-:W-:Y:S05]  /*88d0*/  BPT.TRAP 0x1 ;  /* 0x000000040000795c */ /* 0x000fea0000300000 */
[----:B------:R-:W-:-:S04]  /*88e0*/  HFMA2 R3, -RZ, RZ, 0, 0 ;  /* 0x00000000ff037431 */ /* 0x000fc800000001ff */
[----:B------:R-:W-:Y:S05]  /*88f0*/  RET.REL.NODEC R2 `(_ZN7cutlass13device_kernelINS_4gemm6kernel13GemmUniversalIN4cute5tupleIJiiiiEEENS1_10collective13CollectiveMmaINS1_35MainloopSm100TmaUmmaWarpSpecializedILi10ELi2ELi4ENS5_IJNS4_1CILi8EEENSA_ILi1EEESC_EEEEENS5_IJNSA_ILi256EEENSA_ILi64EEENSA_ILi128EEEEEEaNS5_IJlSC_lEEEaSJ_NS4_8TiledMMAINS4_8MMA_AtomIJNS4_21SM100_MMA_S8_2x1SM_SSIaaiLi256ELi64ELNS4_4UMMA5MajorE0ELSO_0ELNSN_8SaturateE0EEEEEENS4_6LayoutINS5_IJSC_SC_SC_EEENS5_IJNSA_ILi0EEESU_SU_EEEEENS5_IJNS4_10UnderscoreESX_SX_EEEEENS4_18SM100_TMA_2SM_LOADENS4_14ComposedLayoutINS4_7SwizzleILi3ELi4ELi3EEENS4_18smem_ptr_flag_bitsILi8EEENSS_INS5_IJSB_SH_EEENS5_IJSH_SC_EEEEEEEvNS4_8identityENS4_28SM100_TMA_2SM_LOAD_MULTICASTES19_vS1A_EENS_8epilogue10collective18CollectiveEpilogueINS1D_23Sm100TmaWarpSpecializedILi1ELi1ELi64ELb0ELb0EEEJNS5_IJSH_SG_SH_EEENS5_IJNSS_ISH_SC_EENSS_ISG_SC_EEEEEaSJ_aSJ_NS1D_6fusion15FusionCallbacksIS1H_NS1M_17LinearCombinationIaiaiLNS_15FloatRoundStyleE2EEES1I_S1L_JEEENS4_5SM1004TMEM4LOAD26SM100_TMEM_LOAD_32dp32b64xENS4_13SM90_TMA_LOADENS11_INS12_ILi2ELi4ELi3EEES15_NSS_INS5_IJSB_SG_EEENS5_IJSG_SC_EEEEEEENS4_39AutoVectorizingCopyWithAssumedAlignmentILi128EEENS4_14SM90_TMA_STOREES21_S23_S23_EEEvvEEEEvNT_6ParamsE) ;  /* 0xffffff7402c07950 */ /* 0x000fea0003c3ffff */
.L_x_167:
[----:B------:R-:W-:-:S00]  /*8900*/  BRA `(.L_x_167) ;  /* 0xfffffffc00fc7947 */ /* 0x000fc0000383ffff */
[----:B------:R-:W-:-:S00]  /*8910*/  NOP ;  /* 0x0000000000007918 */ /* 0x000fc00000000000 */
        /* <DEDUP_REMOVED lines=14> */
.L_x_168:


//--------------------- .nv.global.init           --------------------------
	.section	.nv.global.init,"aw",@progbits
.nv.global.init:
	.type		$str$27,@object
	.size		$str$27,($str$28 - $str$27)
$str$27:
        /*0000*/ 	.byte	0x28, 0x61, 0x64, 0x64, 0x72, 0x65, 0x73, 0x73, 0x20, 0x26, 0x20, 0x6d, 0x61, 0x73, 0x6b, 0x29
        /*0010*/ 	.byte	0x20, 0x3d, 0x3d, 0x20, 0x30, 0x00
	.type		$str$28,@object
	.size		$str$28,($str$26 - $str$28)
$str$28:
        /*0016*/ 	.byte	0x2f, 0x74, 0x6d, 0x70, 0x2f, 0x63, 0x75, 0x74, 0x6c, 0x61, 0x73, 0x73, 0x5f, 0x73, 0x77, 0x65
        /*0026*/ 	.byte	0x65, 0x70, 0x5f, 0x73, 0x72, 0x63, 0x2f, 0x69, 0x6e, 0x63, 0x6c, 0x75, 0x64, 0x65, 0x2f, 0x63
        /*0036*/ 	.byte	0x75, 0x74, 0x65, 0x2f, 0x70, 0x6f, 0x69, 0x6e, 0x74, 0x65, 0x72, 0x5f, 0x66, 0x6c, 0x61, 0x67
        /*0046*/ 	.byte	0x67, 0x65, 0x64, 0x2e, 0x68, 0x70, 0x70, 0x00
	.type		$str$26,@object
	.size		$str$26,($str$25 - $str$26)
$str$26:
        /*004e*/ 	.byte	0x2f, 0x74, 0x6d, 0x70, 0x2f, 0x63, 0x75, 0x74, 0x6c, 0x61, 0x73, 0x73, 0x5f, 0x73, 0x77, 0x65
        /*005e*/ 	.byte	0x65, 0x70, 0x5f, 0x73, 0x72, 0x63, 0x2f, 0x69, 0x6e, 0x63, 0x6c, 0x75, 0x64, 0x65, 0x2f, 0x63
        /*006e*/ 	.byte	0x75, 0x74, 0x65, 0x2f, 0x61, 0x74, 0x6f, 0x6d, 0x2f, 0x63, 0x6f, 0x70, 0x79, 0x5f, 0x74, 0x72
        /*007e*/ 	.byte	0x61, 0x69, 0x74, 0x73, 0x5f, 0x73, 0x6d, 0x31, 0x30, 0x30, 0x2e, 0x68, 0x70, 0x70, 0x00
	.type		$str$25,@object
	.size		$str$25,(__unnamed_1 - $str$25)
$str$25:
        /*008d*/ 	.byte	0x28, 0x28, 0x75, 0x69, 0x6e, 0x74, 0x33, 0x32, 0x5f, 0x74, 0x28, 0x74, 0x68, 0x72, 0x65, 0x61
        /*009d*/ 	.byte	0x64, 0x49, 0x64, 0x78, 0x2e, 0x78, 0x29, 0x20, 0x2f, 0x20, 0x33, 0x32, 0x29, 0x20, 0x25, 0x20
        /*00ad*/ 	.byte	0x34, 0x29, 0x20, 0x3d, 0x3d, 0x20, 0x28, 0x28, 0x28, 0x74, 0x6d, 0x65, 0x6d, 0x5f, 0x61, 0x64
        /*00bd*/ 	.byte	0x64, 0x72, 0x20, 0x3e, 0x3e, 0x20, 0x31, 0x36, 0x29, 0x20, 0x2f, 0x20, 0x33, 0x32, 0x29, 0x20
        /*00cd*/ 	.byte	0x25, 0x20, 0x34, 0x29, 0x00
	.type		__unnamed_1,@object
	.size		__unnamed_1,(__unnamed_2 - __unnamed_1)
__unnamed_1:
        /*00d2*/ 	.byte	0x61, 0x75, 0x74, 0x6f, 0x20, 0x63, 0x75, 0x74, 0x65, 0x3a, 0x3a, 0x61, 0x73, 0x5f, 0x70, 0x6f
        /* <DEDUP_REMOVED lines=24> */
        /*0262*/ 	.byte	0x5d, 0x00
	.type		__unnamed_2,@object
	.size		__unnamed_2,(.L_2 - __unnamed_2)
__unnamed_2:
        /* <DEDUP_REMOVED lines=42> */
        /*0504*/ 	.byte	0x43, 0x3c, 0x30, 0x3e, 0x3e, 0x3e, 0x3e, 0x5d, 0x00
.L_2:


//--------------------- .nv.shared._ZN7cutlass13device_kernelINS_4gemm6kernel13GemmUniversalIN4cute5tupleIJiiiiEEENS1_10collective13CollectiveMmaINS1_35MainloopSm100TmaUmmaWarpSpecializedILi10ELi2ELi4ENS5_IJNS4_1CILi8EEENSA_ILi1EEESC_EEEEENS5_IJNSA_ILi256EEENSA_ILi64EEENSA_ILi128EEEEEEaNS5_IJlSC_lEEEaSJ_NS4_8TiledMMAINS4_8MMA_AtomIJNS4_21SM100_MMA_S8_2x1SM_SSIaaiLi256ELi64ELNS4_4UMMA5MajorE0ELSO_0ELNSN_8SaturateE0EEEEEENS4_6LayoutINS5_IJSC_SC_SC_EEENS5_IJNSA_ILi0EEESU_SU_EEEEENS5_IJNS4_10UnderscoreESX_SX_EEEEENS4_18SM100_TMA_2SM_LOADENS4_14ComposedLayoutINS4_7SwizzleILi3ELi4ELi3EEENS4_18smem_ptr_flag_bitsILi8EEENSS_INS5_IJSB_SH_EEENS5_IJSH_SC_EEEEEEEvNS4_8identityENS4_28SM100_TMA_2SM_LOAD_MULTICASTES19_vS1A_EENS_8epilogue10collective18CollectiveEpilogueINS1D_23Sm100TmaWarpSpecializedILi1ELi1ELi64ELb0ELb0EEEJNS5_IJSH_SG_SH_EEENS5_IJNSS_ISH_SC_EENSS_ISG_SC_EEEEEaSJ_aSJ_NS1D_6fusion15FusionCallbacksIS1H_NS1M_17LinearCombinationIaiaiLNS_15FloatRoundStyleE2EEES1I_S1L_JEEENS4_5SM1004TMEM4LOAD26SM100_TMEM_LOAD_32dp32b64xENS4_13SM90_TMA_LOADENS11_INS12_ILi2ELi4ELi3EEES15_NSS_INS5_IJSB_SG_EEENS5_IJSG_SC_EEEEEEENS4_39AutoVectorizingCopyWithAssumedAlignmentILi128EEENS4_14SM90_TMA_STOREES21_S23_S23_EEEvvEEEEvNT_6ParamsE --------------------------
	.section	.nv.shared._ZN7cutlass13device_kernelINS_4gemm6kernel13GemmUniversalIN4cute5tupleIJiiiiEEENS1_10collective13CollectiveMmaINS1_35MainloopSm100TmaUmmaWarpSpecializedILi10ELi2ELi4ENS5_IJNS4_1CILi8EEENSA_ILi1EEESC_EEEEENS5_IJNSA_ILi256EEENSA_ILi64EEENSA_ILi128EEEEEEaNS5_IJlSC_lEEEaSJ_NS4_8TiledMMAINS4_8MMA_AtomIJNS4_21SM100_MMA_S8_2x1SM_SSIaaiLi256ELi64ELNS4_4UMMA5MajorE0ELSO_0ELNSN_8SaturateE0EEEEEENS4_6LayoutINS5_IJSC_SC_SC_EEENS5_IJNSA_ILi0EEESU_SU_EEEEENS5_IJNS4_10UnderscoreESX_SX_EEEEENS4_18SM100_TMA_2SM_LOADENS4_14ComposedLayoutINS4_7SwizzleILi3ELi4ELi3EEENS4_18smem_ptr_flag_bitsILi8EEENSS_INS5_IJSB_SH_EEENS5_IJSH_SC_EEEEEEEvNS4_8identityENS4_28SM100_TMA_2SM_LOAD_MULTICASTES19_vS1A_EENS_8epilogue10collective18CollectiveEpilogueINS1D_23Sm100TmaWarpSpecializedILi1ELi1ELi64ELb0ELb0EEEJNS5_IJSH_SG_SH_EEENS5_IJNSS_ISH_SC_EENSS_ISG_SC_EEEEEaSJ_aSJ_NS1D_6fusion15FusionCallbacksIS1H_NS1M_17LinearCombinationIaiaiLNS_15FloatRoundStyleE2EEES1I_S1L_JEEENS4_5SM1004TMEM4LOAD26SM100_TMEM_LOAD_32dp32b64xENS4_13SM90_TMA_LOADENS11_INS12_ILi2ELi4ELi3EEES15_NSS_INS5_IJSB_SG_EEENS5_IJSG_SC_EEEEEEENS4_39AutoVectorizingCopyWithAssumedAlignmentILi128EEENS4_14SM90_TMA_STOREES21_S23_S23_EEEvvEEEEvNT_6ParamsE,"aw",@nobits
	.sectionflags	@""
	.align	16
	.zero		1024


//--------------------- .nv.shared.reserved.0     --------------------------
	.section	.nv.shared.reserved.0,"aw",@nobits
	.weak		__nv_reservedSMEM_offset_0_alias
	.size		__nv_reservedSMEM_offset_0_alias, 0, 64
	.other		__nv_reservedSMEM_offset_0_alias,@"STO_CUDA_RESERVED_SHARED STV_DEFAULT"
__nv_reservedSMEM_offset_0_alias:
	.zero		0
.nv.shared.reserved.0:
	.zero		64
	.weak		__nv_reservedSMEM_tcgen05_partition
	.type		__nv_reservedSMEM_tcgen05_partition,@object
	.size		__nv_reservedSMEM_tcgen05_partition,(.L_0 - __nv_reservedSMEM_tcgen05_partition)
__nv_reservedSMEM_tcgen05_partition:
	.zero		32
.L_0:


//--------------------- .nv.global                --------------------------
	.section	.nv.global,"aw",@nobits
.nv.global:
	.type		_ZN40_INTERNAL_b981dd94_4_k_cu_e6a75ffe_351924cute1_E,@object
	.size		_ZN40_INTERNAL_b981dd94_4_k_cu_e6a75ffe_351924cute1_E,(_ZN40_INTERNAL_b981dd94_4_k_cu_e6a75ffe_351924cuda3std3__45__cpo6cbeginE - _ZN40_INTERNAL_b981dd94_4_k_cu_e6a75ffe_351924cute1_E)
_ZN40_INTERNAL_b981dd94_4_k_cu_e6a75ffe_351924cute1_E:
	.zero		1
	.type		_ZN40_INTERNAL_b981dd94_4_k_cu_e6a75ffe_351924cuda3std3__45__cpo6cbeginE,@object
	.size		_ZN40_INTERNAL_b981dd94_4_k_cu_e6a75ffe_351924cuda3std3__45__cpo6cbeginE,(_ZN40_INTERNAL_b981dd94_4_k_cu_e6a75ffe_351924cuda3std3__48in_placeE - _ZN40_INTERNAL_b981dd94_4_k_cu_e6a75ffe_351924cuda3std3__45__cpo6cbeginE)
_ZN40_INTERNAL_b981dd94_4_k_cu_e6a75ffe_351924cuda3std3__45__cpo6cbeginE:
	.zero		1
	.type		_ZN40_INTERNAL_b981dd94_4_k_cu_e6a75ffe_351924cuda3std3__48in_placeE,@object
	.size		_ZN40_INTERNAL_b981dd94_4_k_cu_e6a75ffe_351924cuda3std3__48in_placeE,(_ZN40_INTERNAL_b981dd94_4_k_cu_e6a75ffe_351924cuda3std6ranges3__45__cpo9iter_moveE - _ZN40_INTERNAL_b981dd94_4_k_cu_e6a75ffe_351924cuda3std3__48in_placeE)
_ZN40_INTERNAL_b981dd94_4_k_cu_e6a75ffe_351924cuda3std3__48in_placeE:
	.zero		1
	.type		_ZN40_INTERNAL_b981dd94_4_k_cu_e6a75ffe_351924cuda3std6ranges3__45__cpo9iter_moveE,@object
	.size		_ZN40_INTERNAL_b981dd94_4_k_cu_e6a75ffe_351924cuda3std6ranges3__45__cpo9iter_moveE,(_ZN40_INTERNAL_b981dd94_4_k_cu_e6a75ffe_351924cuda3std3__45__cpo5beginE - _ZN40_INTERNAL_b981dd94_4_k_cu_e6a75ffe_351924cuda3std6ranges3__45__cpo9iter_moveE)
_ZN40_INTERNAL_b981dd94_4_k_cu_e6a75ffe_351924cuda3std6ranges3__45__cpo9iter_moveE:
	.zero		1
	.type		_ZN40_INTERNAL_b981dd94_4_k_cu_e6a75ffe_351924cuda3std3__45__cpo5beginE,@object
	.size		_ZN40_INTERNAL_b981dd94_4_k_cu_e6a75ffe_351924cuda3std3__45__cpo5beginE,(_ZN40_INTERNAL_b981dd94_4_k_cu_e6a75ffe_351924cuda3std3__442_GLOBAL__N__b981dd94_4_k_cu_e6a75ffe_351926ignoreE - _ZN40_INTERNAL_b981dd94_4_k_cu_e6a75ffe_351924cuda3std3__45__cpo5beginE)
_ZN40_INTERNAL_b981dd94_4_k_cu_e6a75ffe_351924cuda3std3__45__cpo5beginE:
	.zero		1
	.type		_ZN40_INTERNAL_b981dd94_4_k_cu_e6a75ffe_351924cuda3std3__442_GLOBAL__N__b981dd94_4_k_cu_e6a75ffe_351926ignoreE,@object
	.size		_ZN40_INTERNAL_b981dd94_4_k_cu_e6a75ffe_351924cuda3std3__442_GLOBAL__N__b981dd94_4_k_cu_e6a75ffe_351926ignoreE,(_ZN40_INTERNAL_b981dd94_4_k_cu_e6a75ffe_351924cute7productE - _ZN40_INTERNAL_b981dd94_4_k_cu_e6a75ffe_351924cuda3std3__442_GLOBAL__N__b981dd94_4_k_cu_e6a75ffe_351926ignoreE)
_ZN40_INTERNAL_b981dd94_4_k_cu_e6a75ffe_351924cuda3std3__442_GLOBAL__N__b981dd94_4_k_cu_e6a75ffe_351926ignoreE:
	.zero		1
	.type		_ZN40_INTERNAL_b981dd94_4_k_cu_e6a75ffe_351924cute7productE,@object
	.size		_ZN40_INTERNAL_b981dd94_4_k_cu_e6a75ffe_351924cute7productE,(_ZN40_INTERNAL_b981dd94_4_k_cu_e6a75ffe_351924cuda3std3__45__cpo3endE - _ZN40_INTERNAL_b981dd94_4_k_cu_e6a75ffe_351924cute7productE)
_ZN40_INTERNAL_b981dd94_4_k_cu_e6a75ffe_351924cute7productE:
	.zero		1
	.type		_ZN40_INTERNAL_b981dd94_4_k_cu_e6a75ffe_351924cuda3std3__45__cpo3endE,@object
	.size		_ZN40_INTERNAL_b981dd94_4_k_cu_e6a75ffe_351924cuda3std3__45__cpo3endE,(_ZN40_INTERNAL_b981dd94_4_k_cu_e6a75ffe_351924cuda3std3__419piecewise_constructE - _ZN40_INTERNAL_b981dd94_4_k_cu_e6a75ffe_351924cuda3std3__45__cpo3endE)
_ZN40_INTERNAL_b981dd94_4_k_cu_e6a75ffe_351924cuda3std3__45__cpo3endE:
	.zero		1
	.type		_ZN40_INTERNAL_b981dd94_4_k_cu_e6a75ffe_351924cuda3std3__419piecewise_constructE,@object
	.size		_ZN40_INTERNAL_b981dd94_4_k_cu_e6a75ffe_351924cuda3std3__419piecewise_constructE,(_ZN40_INTERNAL_b981dd94_4_k_cu_e6a75ffe_351924cuda3std3__45__cpo4cendE - _ZN40_INTERNAL_b981dd94_4_k_cu_e6a75ffe_351924cuda3std3__419piecewise_constructE)
_ZN40_INTERNAL_b981dd94_4_k_cu_e6a75ffe_351924cuda3std3__419piecewise_constructE:
	.zero		1
	.type		_ZN40_INTERNAL_b981dd94_4_k_cu_e6a75ffe_351924cuda3std3__45__cpo4cendE,@object
	.size		_ZN40_INTERNAL_b981dd94_4_k_cu_e6a75ffe_351924cuda3std3__45__cpo4cendE,(_ZN40_INTERNAL_b981dd94_4_k_cu_e6a75ffe_351924cuda3std6ranges3__45__cpo4swapE - _ZN40_INTERNAL_b981dd94_4_k_cu_e6a75ffe_351924cuda3std3__45__cpo4cendE)
_ZN40_INTERNAL_b981dd94_4_k_cu_e6a75ffe_351924cuda3std3__45__cpo4cendE:
	.zero		1
	.type		_ZN40_INTERNAL_b981dd94_4_k_cu_e6a75ffe_351924cuda3std6ranges3__45__cpo4swapE,@object
	.size		_ZN40_INTERNAL_b981dd94_4_k_cu_e6a75ffe_351924cuda3std6ranges3__45__cpo4swapE,(.L_10 - _ZN40_INTERNAL_b981dd94_4_k_cu_e6a75ffe_351924cuda3std6ranges3__45__cpo4swapE)
_ZN40_INTERNAL_b981dd94_4_k_cu_e6a75ffe_351924cuda3std6ranges3__45__cpo4swapE:
	.zero		1
.L_10:


//--------------------- .nv.constant0._ZN7cutlass13device_kernelINS_4gemm6kernel13GemmUniversalIN4cute5tupleIJiiiiEEENS1_10collective13CollectiveMmaINS1_35MainloopSm100TmaUmmaWarpSpecializedILi10ELi2ELi4ENS5_IJNS4_1CILi8EEENSA_ILi1EEESC_EEEEENS5_IJNSA_ILi256EEENSA_ILi64EEENSA_ILi128EEEEEEaNS5_IJlSC_lEEEaSJ_NS4_8TiledMMAINS4_8MMA_AtomIJNS4_21SM100_MMA_S8_2x1SM_SSIaaiLi256ELi64ELNS4_4UMMA5MajorE0ELSO_0ELNSN_8SaturateE0EEEEEENS4_6LayoutINS5_IJSC_SC_SC_EEENS5_IJNSA_ILi0EEESU_SU_EEEEENS5_IJNS4_10UnderscoreESX_SX_EEEEENS4_18SM100_TMA_2SM_LOADENS4_14ComposedLayoutINS4_7SwizzleILi3ELi4ELi3EEENS4_18smem_ptr_flag_bitsILi8EEENSS_INS5_IJSB_SH_EEENS5_IJSH_SC_EEEEEEEvNS4_8identityENS4_28SM100_TMA_2SM_LOAD_MULTICASTES19_vS1A_EENS_8epilogue10collective18CollectiveEpilogueINS1D_23Sm100TmaWarpSpecializedILi1ELi1ELi64ELb0ELb0EEEJNS5_IJSH_SG_SH_EEENS5_IJNSS_ISH_SC_EENSS_ISG_SC_EEEEEaSJ_aSJ_NS1D_6fusion15FusionCallbacksIS1H_NS1M_17LinearCombinationIaiaiLNS_15FloatRoundStyleE2EEES1I_S1L_JEEENS4_5SM1004TMEM4LOAD26SM100_TMEM_LOAD_32dp32b64xENS4_13SM90_TMA_LOADENS11_INS12_ILi2ELi4ELi3EEES15_NSS_INS5_IJSB_SG_EEENS5_IJSG_SC_EEEEEEENS4_39AutoVectorizingCopyWithAssumedAlignmentILi128EEENS4_14SM90_TMA_STOREES21_S23_S23_EEEvvEEEEvNT_6ParamsE --------------------------
	.section	.nv.constant0._ZN7cutlass13device_kernelINS_4gemm6kernel13GemmUniversalIN4cute5tupleIJiiiiEEENS1_10collective13CollectiveMmaINS1_35MainloopSm100TmaUmmaWarpSpecializedILi10ELi2ELi4ENS5_IJNS4_1CILi8EEENSA_ILi1EEESC_EEEEENS5_IJNSA_ILi256EEENSA_ILi64EEENSA_ILi128EEEEEEaNS5_IJlSC_lEEEaSJ_NS4_8TiledMMAINS4_8MMA_AtomIJNS4_21SM100_MMA_S8_2x1SM_SSIaaiLi256ELi64ELNS4_4UMMA5MajorE0ELSO_0ELNSN_8SaturateE0EEEEEENS4_6LayoutINS5_IJSC_SC_SC_EEENS5_IJNSA_ILi0EEESU_SU_EEEEENS5_IJNS4_10UnderscoreESX_SX_EEEEENS4_18SM100_TMA_2SM_LOADENS4_14ComposedLayoutINS4_7SwizzleILi3ELi4ELi3EEENS4_18smem_ptr_flag_bitsILi8EEENSS_INS5_IJSB_SH_EEENS5_IJSH_SC_EEEEEEEvNS4_8identityENS4_28SM100_TMA_2SM_LOAD_MULTICASTES19_vS1A_EENS_8epilogue10collective18CollectiveEpilogueINS1D_23Sm100TmaWarpSpecializedILi1ELi1ELi64ELb0ELb0EEEJNS5_IJSH_SG_SH_EEENS5_IJNSS_ISH_SC_EENSS_ISG_SC_EEEEEaSJ_aSJ_NS1D_6fusion15FusionCallbacksIS1H_NS1M_17LinearCombinationIaiaiLNS_15FloatRoundStyleE2EEES1I_S1L_JEEENS4_5SM1004TMEM4LOAD26SM100_TMEM_LOAD_32dp32b64xENS4_13SM90_TMA_LOADENS11_INS12_ILi2ELi4ELi3EEES15_NSS_INS5_IJSB_SG_EEENS5_IJSG_SC_EEEEEEENS4_39AutoVectorizingCopyWithAssumedAlignmentILi128EEENS4_14SM90_TMA_STOREES21_S23_S23_EEEvvEEEEvNT_6ParamsE,"a",@progbits
	.sectionflags	@""
	.align	4
.nv.constant0._ZN7cutlass13device_kernelINS_4gemm6kernel13GemmUniversalIN4cute5tupleIJiiiiEEENS1_10collective13CollectiveMmaINS1_35MainloopSm100TmaUmmaWarpSpecializedILi10ELi2ELi4ENS5_IJNS4_1CILi8EEENSA_ILi1EEESC_EEEEENS5_IJNSA_ILi256EEENSA_ILi64EEENSA_ILi128EEEEEEaNS5_IJlSC_lEEEaSJ_NS4_8TiledMMAINS4_8MMA_AtomIJNS4_21SM100_MMA_S8_2x1SM_SSIaaiLi256ELi64ELNS4_4UMMA5MajorE0ELSO_0ELNSN_8SaturateE0EEEEEENS4_6LayoutINS5_IJSC_SC_SC_EEENS5_IJNSA_ILi0EEESU_SU_EEEEENS5_IJNS4_10UnderscoreESX_SX_EEEEENS4_18SM100_TMA_2SM_LOADENS4_14ComposedLayoutINS4_7SwizzleILi3ELi4ELi3EEENS4_18smem_ptr_flag_bitsILi8EEENSS_INS5_IJSB_SH_EEENS5_IJSH_SC_EEEEEEEvNS4_8identityENS4_28SM100_TMA_2SM_LOAD_MULTICASTES19_vS1A_EENS_8epilogue10collective18CollectiveEpilogueINS1D_23Sm100TmaWarpSpecializedILi1ELi1ELi64ELb0ELb0EEEJNS5_IJSH_SG_SH_EEENS5_IJNSS_ISH_SC_EENSS_ISG_SC_EEEEEaSJ_aSJ_NS1D_6fusion15FusionCallbacksIS1H_NS1M_17LinearCombinationIaiaiLNS_15FloatRoundStyleE2EEES1I_S1L_JEEENS4_5SM1004TMEM4LOAD26SM100_TMEM_LOAD_32dp32b64xENS4_13SM90_TMA_LOADENS11_INS12_ILi2ELi4ELi3EEES15_NSS_INS5_IJSB_SG_EEENS5_IJSG_SC_EEEEEEENS4_39AutoVectorizingCopyWithAssumedAlignmentILi128EEENS4_14SM90_TMA_STOREES21_S23_S23_EEEvvEEEEvNT_6ParamsE:
	.zero		2944


//--------------------- SYMBOLS --------------------------

	.type		.nv.reservedSmem.offset0,@object
	.size		.nv.reservedSmem.offset0,0x4
	.type		.nv.reservedSmem.cap,@object
	.size		.nv.reservedSmem.cap,0x4
	.type		__assertfail,@function
